//
// Generated by NVIDIA NVVM Compiler
//
// Compiler Build ID: CL-36424714
// Cuda compilation tools, release 13.0, V13.0.88
// Based on NVVM 20.0.0
//

.version 9.0
.target sm_100
.address_size 64

	// .globl	_Z38svpf_stein_operator_full_newton_serialPKfS0_S0_Pfffii
.extern .shared .align 16 .b8 smem[];

.visible .entry _Z38svpf_stein_operator_full_newton_serialPKfS0_S0_Pfffii(
	.param .u64 .ptr .align 1 _Z38svpf_stein_operator_full_newton_serialPKfS0_S0_Pfffii_param_0,
	.param .u64 .ptr .align 1 _Z38svpf_stein_operator_full_newton_serialPKfS0_S0_Pfffii_param_1,
	.param .u64 .ptr .align 1 _Z38svpf_stein_operator_full_newton_serialPKfS0_S0_Pfffii_param_2,
	.param .u64 .ptr .align 1 _Z38svpf_stein_operator_full_newton_serialPKfS0_S0_Pfffii_param_3,
	.param .f32 _Z38svpf_stein_operator_full_newton_serialPKfS0_S0_Pfffii_param_4,
	.param .f32 _Z38svpf_stein_operator_full_newton_serialPKfS0_S0_Pfffii_param_5,
	.param .u32 _Z38svpf_stein_operator_full_newton_serialPKfS0_S0_Pfffii_param_6,
	.param .u32 _Z38svpf_stein_operator_full_newton_serialPKfS0_S0_Pfffii_param_7
)
{
	.reg .pred 	%p<12>;
	.reg .b32 	%r<53>;
	.reg .b32 	%f<210>;
	.reg .b64 	%rd<15>;

	ld.param.u64 	%rd4, [_Z38svpf_stein_operator_full_newton_serialPKfS0_S0_Pfffii_param_0];
	ld.param.u64 	%rd5, [_Z38svpf_stein_operator_full_newton_serialPKfS0_S0_Pfffii_param_1];
	ld.param.u64 	%rd6, [_Z38svpf_stein_operator_full_newton_serialPKfS0_S0_Pfffii_param_2];
	ld.param.u64 	%rd7, [_Z38svpf_stein_operator_full_newton_serialPKfS0_S0_Pfffii_param_3];
	ld.param.f32 	%f44, [_Z38svpf_stein_operator_full_newton_serialPKfS0_S0_Pfffii_param_4];
	ld.param.f32 	%f45, [_Z38svpf_stein_operator_full_newton_serialPKfS0_S0_Pfffii_param_5];
	ld.param.u32 	%r19, [_Z38svpf_stein_operator_full_newton_serialPKfS0_S0_Pfffii_param_6];
	ld.param.u32 	%r20, [_Z38svpf_stein_operator_full_newton_serialPKfS0_S0_Pfffii_param_7];
	shl.b32 	%r21, %r20, 2;
	mov.u32 	%r49, smem;
	add.s32 	%r1, %r49, %r21;
	shl.b32 	%r2, %r20, 3;
	mov.u32 	%r3, %tid.x;
	setp.ge.s32 	%p1, %r3, %r20;
	@%p1 bra 	$L__BB0_3;
	mov.u32 	%r4, %ntid.x;
	cvta.to.global.u64 	%rd1, %rd4;
	cvta.to.global.u64 	%rd2, %rd5;
	cvta.to.global.u64 	%rd3, %rd6;
	mov.u32 	%r48, %r3;
$L__BB0_2:
	mul.wide.s32 	%rd8, %r48, 4;
	add.s64 	%rd9, %rd1, %rd8;
	ld.global.nc.f32 	%f46, [%rd9];
	shl.b32 	%r23, %r48, 2;
	mov.u32 	%r24, smem;
	add.s32 	%r25, %r24, %r23;
	st.shared.f32 	[%r25], %f46;
	add.s64 	%rd10, %rd2, %rd8;
	ld.global.nc.f32 	%f47, [%rd10];
	add.s32 	%r26, %r1, %r23;
	st.shared.f32 	[%r26], %f47;
	add.s64 	%rd11, %rd3, %rd8;
	ld.global.nc.f32 	%f48, [%rd11];
	add.s32 	%r27, %r25, %r2;
	st.shared.f32 	[%r27], %f48;
	add.s32 	%r48, %r48, %r4;
	setp.lt.s32 	%p2, %r48, %r20;
	@%p2 bra 	$L__BB0_2;
$L__BB0_3:
	bar.sync 	0;
	mov.u32 	%r28, %ctaid.x;
	mov.u32 	%r29, %ntid.x;
	mad.lo.s32 	%r7, %r28, %r29, %r3;
	setp.ge.s32 	%p3, %r7, %r20;
	@%p3 bra 	$L__BB0_15;
	shl.b32 	%r30, %r7, 2;
	add.s32 	%r32, %r49, %r30;
	ld.shared.f32 	%f1, [%r32];
	setp.lt.s32 	%p4, %r20, 1;
	mov.f32 	%f187, 0f00000000;
	mov.f32 	%f188, %f187;
	mov.f32 	%f209, %f187;
	@%p4 bra 	$L__BB0_14;
	setp.eq.s32 	%p5, %r19, 1;
	add.f32 	%f2, %f44, %f44;
	selp.f32 	%f3, 0f40000000, 0fC0000000, %p5;
	and.b32  	%r8, %r20, 3;
	setp.lt.u32 	%p6, %r20, 4;
	mov.f32 	%f190, 0f00000000;
	mov.b32 	%r52, 0;
	mov.f32 	%f189, %f190;
	mov.f32 	%f188, %f190;
	mov.f32 	%f187, %f190;
	@%p6 bra 	$L__BB0_8;
	and.b32  	%r52, %r20, 2147483644;
	neg.s32 	%r50, %r52;
	mov.f32 	%f190, 0f00000000;
$L__BB0_7:
	.pragma "nounroll";
	ld.shared.v4.f32 	{%f53, %f54, %f55, %f56}, [%r49];
	sub.f32 	%f57, %f1, %f53;
	mul.f32 	%f58, %f57, %f57;
	mul.f32 	%f59, %f44, %f58;
	add.f32 	%f60, %f59, 0f3F800000;
	rcp.rn.f32 	%f61, %f60;
	mul.f32 	%f62, %f61, %f61;
	add.s32 	%r35, %r49, %r2;
	ld.shared.v2.f32 	{%f63, %f64}, [%r35];
	fma.rn.f32 	%f65, %f63, %f61, %f187;
	mul.f32 	%f66, %f2, %f62;
	fma.rn.f32 	%f67, %f59, 0f40400000, 0fBF800000;
	abs.f32 	%f68, %f67;
	fma.rn.f32 	%f69, %f68, %f66, %f65;
	add.f32 	%f70, %f188, %f61;
	add.s32 	%r36, %r49, %r21;
	ld.shared.f32 	%f71, [%r36];
	fma.rn.f32 	%f72, %f71, %f61, %f189;
	mul.f32 	%f73, %f3, %f57;
	mul.f32 	%f74, %f44, %f73;
	fma.rn.f32 	%f75, %f74, %f62, %f190;
	sub.f32 	%f76, %f1, %f54;
	mul.f32 	%f77, %f76, %f76;
	mul.f32 	%f78, %f44, %f77;
	add.f32 	%f79, %f78, 0f3F800000;
	rcp.rn.f32 	%f80, %f79;
	mul.f32 	%f81, %f80, %f80;
	fma.rn.f32 	%f82, %f64, %f80, %f69;
	mul.f32 	%f83, %f2, %f81;
	fma.rn.f32 	%f84, %f78, 0f40400000, 0fBF800000;
	abs.f32 	%f85, %f84;
	fma.rn.f32 	%f86, %f85, %f83, %f82;
	add.f32 	%f87, %f70, %f80;
	ld.shared.f32 	%f88, [%r36+4];
	fma.rn.f32 	%f89, %f88, %f80, %f72;
	mul.f32 	%f90, %f3, %f76;
	mul.f32 	%f91, %f44, %f90;
	fma.rn.f32 	%f92, %f91, %f81, %f75;
	sub.f32 	%f93, %f1, %f55;
	mul.f32 	%f94, %f93, %f93;
	mul.f32 	%f95, %f44, %f94;
	add.f32 	%f96, %f95, 0f3F800000;
	rcp.rn.f32 	%f97, %f96;
	mul.f32 	%f98, %f97, %f97;
	ld.shared.v2.f32 	{%f99, %f100}, [%r35+8];
	fma.rn.f32 	%f101, %f99, %f97, %f86;
	mul.f32 	%f102, %f2, %f98;
	fma.rn.f32 	%f103, %f95, 0f40400000, 0fBF800000;
	abs.f32 	%f104, %f103;
	fma.rn.f32 	%f105, %f104, %f102, %f101;
	add.f32 	%f106, %f87, %f97;
	ld.shared.f32 	%f107, [%r36+8];
	fma.rn.f32 	%f108, %f107, %f97, %f89;
	mul.f32 	%f109, %f3, %f93;
	mul.f32 	%f110, %f44, %f109;
	fma.rn.f32 	%f111, %f110, %f98, %f92;
	sub.f32 	%f112, %f1, %f56;
	mul.f32 	%f113, %f112, %f112;
	mul.f32 	%f114, %f44, %f113;
	add.f32 	%f115, %f114, 0f3F800000;
	rcp.rn.f32 	%f116, %f115;
	mul.f32 	%f117, %f116, %f116;
	fma.rn.f32 	%f118, %f100, %f116, %f105;
	mul.f32 	%f119, %f2, %f117;
	fma.rn.f32 	%f120, %f114, 0f40400000, 0fBF800000;
	abs.f32 	%f121, %f120;
	fma.rn.f32 	%f187, %f121, %f119, %f118;
	add.f32 	%f188, %f106, %f116;
	ld.shared.f32 	%f122, [%r36+12];
	fma.rn.f32 	%f189, %f122, %f116, %f108;
	mul.f32 	%f123, %f3, %f112;
	mul.f32 	%f124, %f44, %f123;
	fma.rn.f32 	%f190, %f124, %f117, %f111;
	add.s32 	%r50, %r50, 4;
	add.s32 	%r49, %r49, 16;
	setp.ne.s32 	%p7, %r50, 0;
	@%p7 bra 	$L__BB0_7;
$L__BB0_8:
	setp.eq.s32 	%p8, %r8, 0;
	@%p8 bra 	$L__BB0_13;
	setp.eq.s32 	%p9, %r8, 1;
	@%p9 bra 	$L__BB0_11;
	shl.b32 	%r37, %r52, 2;
	mov.u32 	%r38, smem;
	add.s32 	%r39, %r38, %r37;
	ld.shared.f32 	%f126, [%r39];
	sub.f32 	%f127, %f1, %f126;
	mul.f32 	%f128, %f127, %f127;
	mul.f32 	%f129, %f44, %f128;
	add.f32 	%f130, %f129, 0f3F800000;
	rcp.rn.f32 	%f131, %f130;
	mul.f32 	%f132, %f131, %f131;
	add.s32 	%r40, %r39, %r2;
	ld.shared.f32 	%f133, [%r40];
	fma.rn.f32 	%f134, %f133, %f131, %f187;
	mul.f32 	%f135, %f2, %f132;
	fma.rn.f32 	%f136, %f129, 0f40400000, 0fBF800000;
	abs.f32 	%f137, %f136;
	fma.rn.f32 	%f138, %f137, %f135, %f134;
	add.f32 	%f139, %f188, %f131;
	add.s32 	%r41, %r1, %r37;
	ld.shared.f32 	%f140, [%r41];
	fma.rn.f32 	%f141, %f140, %f131, %f189;
	mul.f32 	%f142, %f3, %f127;
	mul.f32 	%f143, %f44, %f142;
	fma.rn.f32 	%f144, %f143, %f132, %f190;
	ld.shared.f32 	%f145, [%r39+4];
	sub.f32 	%f146, %f1, %f145;
	mul.f32 	%f147, %f146, %f146;
	mul.f32 	%f148, %f44, %f147;
	add.f32 	%f149, %f148, 0f3F800000;
	rcp.rn.f32 	%f150, %f149;
	mul.f32 	%f151, %f150, %f150;
	ld.shared.f32 	%f152, [%r40+4];
	fma.rn.f32 	%f153, %f152, %f150, %f138;
	mul.f32 	%f154, %f2, %f151;
	fma.rn.f32 	%f155, %f148, 0f40400000, 0fBF800000;
	abs.f32 	%f156, %f155;
	fma.rn.f32 	%f187, %f156, %f154, %f153;
	add.f32 	%f188, %f139, %f150;
	ld.shared.f32 	%f157, [%r41+4];
	fma.rn.f32 	%f189, %f157, %f150, %f141;
	mul.f32 	%f158, %f3, %f146;
	mul.f32 	%f159, %f44, %f158;
	fma.rn.f32 	%f190, %f159, %f151, %f144;
	add.s32 	%r52, %r52, 2;
$L__BB0_11:
	and.b32  	%r42, %r20, 1;
	setp.eq.b32 	%p10, %r42, 1;
	not.pred 	%p11, %p10;
	@%p11 bra 	$L__BB0_13;
	shl.b32 	%r43, %r52, 2;
	mov.u32 	%r44, smem;
	add.s32 	%r45, %r44, %r43;
	ld.shared.f32 	%f160, [%r45];
	sub.f32 	%f161, %f1, %f160;
	mul.f32 	%f162, %f161, %f161;
	mul.f32 	%f163, %f44, %f162;
	add.f32 	%f164, %f163, 0f3F800000;
	rcp.rn.f32 	%f165, %f164;
	mul.f32 	%f166, %f165, %f165;
	add.s32 	%r46, %r45, %r2;
	ld.shared.f32 	%f167, [%r46];
	fma.rn.f32 	%f168, %f167, %f165, %f187;
	mul.f32 	%f169, %f2, %f166;
	fma.rn.f32 	%f170, %f163, 0f40400000, 0fBF800000;
	abs.f32 	%f171, %f170;
	fma.rn.f32 	%f187, %f171, %f169, %f168;
	add.f32 	%f188, %f188, %f165;
	add.s32 	%r47, %r1, %r43;
	ld.shared.f32 	%f172, [%r47];
	fma.rn.f32 	%f189, %f172, %f165, %f189;
	mul.f32 	%f173, %f3, %f161;
	mul.f32 	%f174, %f44, %f173;
	fma.rn.f32 	%f190, %f174, %f166, %f190;
$L__BB0_13:
	add.f32 	%f209, %f189, %f190;
$L__BB0_14:
	max.f32 	%f175, %f188, 0f358637BD;
	div.rn.f32 	%f176, %f187, %f175;
	max.f32 	%f177, %f176, 0f3DCCCCCD;
	min.f32 	%f178, %f177, 0f42C80000;
	rcp.rn.f32 	%f179, %f178;
	mul.f32 	%f180, %f45, %f209;
	mul.f32 	%f181, %f180, %f179;
	mul.f32 	%f182, %f181, 0f3F333333;
	cvta.to.global.u64 	%rd12, %rd7;
	mul.wide.s32 	%rd13, %r7, 4;
	add.s64 	%rd14, %rd12, %rd13;
	st.global.f32 	[%rd14], %f182;
$L__BB0_15:
	ret;

}
	// .globl	_Z40svpf_stein_operator_full_newton_parallelPKfS0_S0_Pfffii
.visible .entry _Z40svpf_stein_operator_full_newton_parallelPKfS0_S0_Pfffii(
	.param .u64 .ptr .align 1 _Z40svpf_stein_operator_full_newton_parallelPKfS0_S0_Pfffii_param_0,
	.param .u64 .ptr .align 1 _Z40svpf_stein_operator_full_newton_parallelPKfS0_S0_Pfffii_param_1,
	.param .u64 .ptr .align 1 _Z40svpf_stein_operator_full_newton_parallelPKfS0_S0_Pfffii_param_2,
	.param .u64 .ptr .align 1 _Z40svpf_stein_operator_full_newton_parallelPKfS0_S0_Pfffii_param_3,
	.param .f32 _Z40svpf_stein_operator_full_newton_parallelPKfS0_S0_Pfffii_param_4,
	.param .f32 _Z40svpf_stein_operator_full_newton_parallelPKfS0_S0_Pfffii_param_5,
	.param .u32 _Z40svpf_stein_operator_full_newton_parallelPKfS0_S0_Pfffii_param_6,
	.param .u32 _Z40svpf_stein_operator_full_newton_parallelPKfS0_S0_Pfffii_param_7
)
{
	.reg .pred 	%p<18>;
	.reg .b32 	%r<115>;
	.reg .b32 	%f<185>;
	.reg .b64 	%rd<35>;

	ld.param.u64 	%rd9, [_Z40svpf_stein_operator_full_newton_parallelPKfS0_S0_Pfffii_param_0];
	ld.param.u64 	%rd10, [_Z40svpf_stein_operator_full_newton_parallelPKfS0_S0_Pfffii_param_1];
	ld.param.u64 	%rd11, [_Z40svpf_stein_operator_full_newton_parallelPKfS0_S0_Pfffii_param_2];
	ld.param.u64 	%rd8, [_Z40svpf_stein_operator_full_newton_parallelPKfS0_S0_Pfffii_param_3];
	ld.param.f32 	%f32, [_Z40svpf_stein_operator_full_newton_parallelPKfS0_S0_Pfffii_param_4];
	ld.param.f32 	%f33, [_Z40svpf_stein_operator_full_newton_parallelPKfS0_S0_Pfffii_param_5];
	ld.param.u32 	%r36, [_Z40svpf_stein_operator_full_newton_parallelPKfS0_S0_Pfffii_param_6];
	ld.param.u32 	%r37, [_Z40svpf_stein_operator_full_newton_parallelPKfS0_S0_Pfffii_param_7];
	cvta.to.global.u64 	%rd1, %rd11;
	cvta.to.global.u64 	%rd2, %rd10;
	cvta.to.global.u64 	%rd3, %rd9;
	shl.b32 	%r3, %r37, 2;
	mov.u32 	%r38, smem;
	add.s32 	%r1, %r38, %r3;
	shl.b32 	%r2, %r37, 3;
	mov.u32 	%r4, %ctaid.x;
	mov.u32 	%r5, %tid.x;
	mov.u32 	%r114, %ntid.x;
	setp.ge.s32 	%p1, %r5, %r37;
	@%p1 bra 	$L__BB1_7;
	add.s32 	%r39, %r5, %r114;
	max.u32 	%r40, %r37, %r39;
	setp.lt.u32 	%p2, %r39, %r37;
	selp.u32 	%r41, 1, 0, %p2;
	add.s32 	%r42, %r39, %r41;
	sub.s32 	%r43, %r40, %r42;
	div.u32 	%r44, %r43, %r114;
	add.s32 	%r7, %r44, %r41;
	and.b32  	%r45, %r7, 3;
	setp.eq.s32 	%p3, %r45, 3;
	mov.u32 	%r108, %r5;
	@%p3 bra 	$L__BB1_4;
	add.s32 	%r46, %r7, 1;
	and.b32  	%r47, %r46, 3;
	shl.b32 	%r48, %r5, 2;
	add.s32 	%r106, %r38, %r48;
	shl.b32 	%r9, %r114, 2;
	mul.wide.u32 	%rd34, %r5, 4;
	mul.wide.u32 	%rd5, %r114, 4;
	neg.s32 	%r105, %r47;
	mad.lo.s32 	%r108, %r114, %r47, %r5;
$L__BB1_3:
	.pragma "nounroll";
	add.s64 	%rd12, %rd3, %rd34;
	ld.global.nc.f32 	%f34, [%rd12];
	st.shared.f32 	[%r106], %f34;
	add.s64 	%rd13, %rd2, %rd34;
	ld.global.nc.f32 	%f35, [%rd13];
	add.s32 	%r50, %r106, %r3;
	st.shared.f32 	[%r50], %f35;
	add.s64 	%rd14, %rd1, %rd34;
	ld.global.nc.f32 	%f36, [%rd14];
	add.s32 	%r51, %r106, %r2;
	st.shared.f32 	[%r51], %f36;
	add.s32 	%r106, %r106, %r9;
	add.s64 	%rd34, %rd34, %rd5;
	add.s32 	%r105, %r105, 1;
	setp.ne.s32 	%p4, %r105, 0;
	@%p4 bra 	$L__BB1_3;
$L__BB1_4:
	setp.lt.u32 	%p5, %r7, 3;
	@%p5 bra 	$L__BB1_7;
	shl.b32 	%r58, %r114, 2;
$L__BB1_6:
	mul.wide.u32 	%rd15, %r108, 4;
	add.s64 	%rd16, %rd3, %rd15;
	ld.global.nc.f32 	%f37, [%rd16];
	shl.b32 	%r52, %r108, 2;
	add.s32 	%r54, %r38, %r52;
	st.shared.f32 	[%r54], %f37;
	add.s64 	%rd17, %rd2, %rd15;
	ld.global.nc.f32 	%f38, [%rd17];
	add.s32 	%r55, %r1, %r52;
	st.shared.f32 	[%r55], %f38;
	add.s64 	%rd18, %rd1, %rd15;
	ld.global.nc.f32 	%f39, [%rd18];
	add.s32 	%r56, %r54, %r2;
	st.shared.f32 	[%r56], %f39;
	add.s32 	%r57, %r108, %r114;
	mul.wide.u32 	%rd19, %r57, 4;
	add.s64 	%rd20, %rd3, %rd19;
	ld.global.nc.f32 	%f40, [%rd20];
	add.s32 	%r59, %r54, %r58;
	st.shared.f32 	[%r59], %f40;
	add.s64 	%rd21, %rd2, %rd19;
	ld.global.nc.f32 	%f41, [%rd21];
	add.s32 	%r60, %r55, %r58;
	st.shared.f32 	[%r60], %f41;
	add.s64 	%rd22, %rd1, %rd19;
	ld.global.nc.f32 	%f42, [%rd22];
	add.s32 	%r61, %r59, %r2;
	st.shared.f32 	[%r61], %f42;
	add.s32 	%r62, %r57, %r114;
	mul.wide.u32 	%rd23, %r62, 4;
	add.s64 	%rd24, %rd3, %rd23;
	ld.global.nc.f32 	%f43, [%rd24];
	add.s32 	%r63, %r59, %r58;
	st.shared.f32 	[%r63], %f43;
	add.s64 	%rd25, %rd2, %rd23;
	ld.global.nc.f32 	%f44, [%rd25];
	add.s32 	%r64, %r60, %r58;
	st.shared.f32 	[%r64], %f44;
	add.s64 	%rd26, %rd1, %rd23;
	ld.global.nc.f32 	%f45, [%rd26];
	add.s32 	%r65, %r63, %r2;
	st.shared.f32 	[%r65], %f45;
	add.s32 	%r66, %r62, %r114;
	mul.wide.u32 	%rd27, %r66, 4;
	add.s64 	%rd28, %rd3, %rd27;
	ld.global.nc.f32 	%f46, [%rd28];
	add.s32 	%r67, %r63, %r58;
	st.shared.f32 	[%r67], %f46;
	add.s64 	%rd29, %rd2, %rd27;
	ld.global.nc.f32 	%f47, [%rd29];
	add.s32 	%r68, %r64, %r58;
	st.shared.f32 	[%r68], %f47;
	add.s64 	%rd30, %rd1, %rd27;
	ld.global.nc.f32 	%f48, [%rd30];
	add.s32 	%r69, %r67, %r2;
	st.shared.f32 	[%r69], %f48;
	add.s32 	%r108, %r66, %r114;
	setp.lt.s32 	%p6, %r108, %r37;
	@%p6 bra 	$L__BB1_6;
$L__BB1_7:
	setp.ge.s32 	%p7, %r5, %r37;
	bar.sync 	0;
	shl.b32 	%r70, %r4, 2;
	add.s32 	%r72, %r38, %r70;
	ld.shared.f32 	%f1, [%r72];
	mov.f32 	%f181, 0f00000000;
	mov.f32 	%f182, %f181;
	mov.f32 	%f183, %f181;
	mov.f32 	%f184, %f181;
	@%p7 bra 	$L__BB1_14;
	setp.eq.s32 	%p8, %r36, 1;
	add.f32 	%f2, %f32, %f32;
	selp.f32 	%f3, 0f40000000, 0fC0000000, %p8;
	add.s32 	%r73, %r5, %r114;
	max.u32 	%r74, %r37, %r73;
	setp.lt.u32 	%p9, %r73, %r37;
	selp.u32 	%r75, 1, 0, %p9;
	add.s32 	%r76, %r73, %r75;
	sub.s32 	%r77, %r74, %r76;
	div.u32 	%r78, %r77, %r114;
	add.s32 	%r19, %r78, %r75;
	and.b32  	%r79, %r19, 3;
	setp.eq.s32 	%p10, %r79, 3;
	mov.f32 	%f184, 0f00000000;
	mov.u32 	%r112, %r5;
	mov.f32 	%f183, %f184;
	mov.f32 	%f182, %f184;
	mov.f32 	%f181, %f184;
	@%p10 bra 	$L__BB1_11;
	shl.b32 	%r80, %r5, 2;
	add.s32 	%r110, %r38, %r80;
	shl.b32 	%r21, %r114, 2;
	add.s32 	%r82, %r19, 1;
	and.b32  	%r83, %r82, 3;
	neg.s32 	%r109, %r83;
	mov.f32 	%f184, 0f00000000;
	mov.u32 	%r112, %r5;
$L__BB1_10:
	.pragma "nounroll";
	ld.shared.f32 	%f53, [%r110];
	sub.f32 	%f54, %f1, %f53;
	mul.f32 	%f55, %f54, %f54;
	mul.f32 	%f56, %f32, %f55;
	add.f32 	%f57, %f56, 0f3F800000;
	rcp.rn.f32 	%f58, %f57;
	mul.f32 	%f59, %f58, %f58;
	add.s32 	%r84, %r110, %r2;
	ld.shared.f32 	%f60, [%r84];
	fma.rn.f32 	%f61, %f60, %f58, %f181;
	mul.f32 	%f62, %f2, %f59;
	fma.rn.f32 	%f63, %f56, 0f40400000, 0fBF800000;
	abs.f32 	%f64, %f63;
	fma.rn.f32 	%f181, %f64, %f62, %f61;
	add.f32 	%f182, %f182, %f58;
	add.s32 	%r85, %r110, %r3;
	ld.shared.f32 	%f65, [%r85];
	fma.rn.f32 	%f183, %f65, %f58, %f183;
	mul.f32 	%f66, %f3, %f54;
	mul.f32 	%f67, %f32, %f66;
	fma.rn.f32 	%f184, %f67, %f59, %f184;
	add.s32 	%r112, %r112, %r114;
	add.s32 	%r110, %r110, %r21;
	add.s32 	%r109, %r109, 1;
	setp.ne.s32 	%p11, %r109, 0;
	@%p11 bra 	$L__BB1_10;
$L__BB1_11:
	setp.lt.u32 	%p12, %r19, 3;
	@%p12 bra 	$L__BB1_14;
	shl.b32 	%r91, %r114, 2;
$L__BB1_13:
	shl.b32 	%r86, %r112, 2;
	add.s32 	%r88, %r38, %r86;
	ld.shared.f32 	%f68, [%r88];
	sub.f32 	%f69, %f1, %f68;
	mul.f32 	%f70, %f69, %f69;
	mul.f32 	%f71, %f32, %f70;
	add.f32 	%f72, %f71, 0f3F800000;
	rcp.rn.f32 	%f73, %f72;
	mul.f32 	%f74, %f73, %f73;
	add.s32 	%r89, %r88, %r2;
	ld.shared.f32 	%f75, [%r89];
	fma.rn.f32 	%f76, %f75, %f73, %f181;
	mul.f32 	%f77, %f2, %f74;
	fma.rn.f32 	%f78, %f71, 0f40400000, 0fBF800000;
	abs.f32 	%f79, %f78;
	fma.rn.f32 	%f80, %f79, %f77, %f76;
	add.f32 	%f81, %f182, %f73;
	add.s32 	%r90, %r1, %r86;
	ld.shared.f32 	%f82, [%r90];
	fma.rn.f32 	%f83, %f82, %f73, %f183;
	mul.f32 	%f84, %f3, %f69;
	mul.f32 	%f85, %f32, %f84;
	fma.rn.f32 	%f86, %f85, %f74, %f184;
	add.s32 	%r92, %r88, %r91;
	ld.shared.f32 	%f87, [%r92];
	sub.f32 	%f88, %f1, %f87;
	mul.f32 	%f89, %f88, %f88;
	mul.f32 	%f90, %f32, %f89;
	add.f32 	%f91, %f90, 0f3F800000;
	rcp.rn.f32 	%f92, %f91;
	mul.f32 	%f93, %f92, %f92;
	add.s32 	%r93, %r92, %r2;
	ld.shared.f32 	%f94, [%r93];
	fma.rn.f32 	%f95, %f94, %f92, %f80;
	mul.f32 	%f96, %f2, %f93;
	fma.rn.f32 	%f97, %f90, 0f40400000, 0fBF800000;
	abs.f32 	%f98, %f97;
	fma.rn.f32 	%f99, %f98, %f96, %f95;
	add.f32 	%f100, %f81, %f92;
	add.s32 	%r94, %r90, %r91;
	ld.shared.f32 	%f101, [%r94];
	fma.rn.f32 	%f102, %f101, %f92, %f83;
	mul.f32 	%f103, %f3, %f88;
	mul.f32 	%f104, %f32, %f103;
	fma.rn.f32 	%f105, %f104, %f93, %f86;
	add.s32 	%r95, %r92, %r91;
	ld.shared.f32 	%f106, [%r95];
	sub.f32 	%f107, %f1, %f106;
	mul.f32 	%f108, %f107, %f107;
	mul.f32 	%f109, %f32, %f108;
	add.f32 	%f110, %f109, 0f3F800000;
	rcp.rn.f32 	%f111, %f110;
	mul.f32 	%f112, %f111, %f111;
	add.s32 	%r96, %r95, %r2;
	ld.shared.f32 	%f113, [%r96];
	fma.rn.f32 	%f114, %f113, %f111, %f99;
	mul.f32 	%f115, %f2, %f112;
	fma.rn.f32 	%f116, %f109, 0f40400000, 0fBF800000;
	abs.f32 	%f117, %f116;
	fma.rn.f32 	%f118, %f117, %f115, %f114;
	add.f32 	%f119, %f100, %f111;
	add.s32 	%r97, %r94, %r91;
	ld.shared.f32 	%f120, [%r97];
	fma.rn.f32 	%f121, %f120, %f111, %f102;
	mul.f32 	%f122, %f3, %f107;
	mul.f32 	%f123, %f32, %f122;
	fma.rn.f32 	%f124, %f123, %f112, %f105;
	add.s32 	%r98, %r95, %r91;
	ld.shared.f32 	%f125, [%r98];
	sub.f32 	%f126, %f1, %f125;
	mul.f32 	%f127, %f126, %f126;
	mul.f32 	%f128, %f32, %f127;
	add.f32 	%f129, %f128, 0f3F800000;
	rcp.rn.f32 	%f130, %f129;
	mul.f32 	%f131, %f130, %f130;
	add.s32 	%r99, %r98, %r2;
	ld.shared.f32 	%f132, [%r99];
	fma.rn.f32 	%f133, %f132, %f130, %f118;
	mul.f32 	%f134, %f2, %f131;
	fma.rn.f32 	%f135, %f128, 0f40400000, 0fBF800000;
	abs.f32 	%f136, %f135;
	fma.rn.f32 	%f181, %f136, %f134, %f133;
	add.f32 	%f182, %f119, %f130;
	add.s32 	%r100, %r97, %r91;
	ld.shared.f32 	%f137, [%r100];
	fma.rn.f32 	%f183, %f137, %f130, %f121;
	mul.f32 	%f138, %f3, %f126;
	mul.f32 	%f139, %f32, %f138;
	fma.rn.f32 	%f184, %f139, %f131, %f124;
	add.s32 	%r112, %r91, %r112;
	setp.lt.s32 	%p13, %r112, %r37;
	@%p13 bra 	$L__BB1_13;
$L__BB1_14:
	add.s32 	%r101, %r3, %r3;
	add.s32 	%r32, %r1, %r101;
	shl.b32 	%r102, %r5, 2;
	add.s32 	%r33, %r32, %r102;
	st.shared.f32 	[%r33], %f183;
	st.shared.f32 	[%r33+1024], %f184;
	st.shared.f32 	[%r33+2048], %f181;
	st.shared.f32 	[%r33+3072], %f182;
	bar.sync 	0;
	setp.lt.u32 	%p14, %r114, 2;
	@%p14 bra 	$L__BB1_18;
$L__BB1_15:
	shr.u32 	%r35, %r114, 1;
	setp.ge.u32 	%p15, %r5, %r35;
	@%p15 bra 	$L__BB1_17;
	shl.b32 	%r103, %r35, 2;
	add.s32 	%r104, %r33, %r103;
	ld.shared.f32 	%f140, [%r104];
	ld.shared.f32 	%f141, [%r33];
	add.f32 	%f142, %f140, %f141;
	st.shared.f32 	[%r33], %f142;
	ld.shared.f32 	%f143, [%r104+1024];
	ld.shared.f32 	%f144, [%r33+1024];
	add.f32 	%f145, %f143, %f144;
	st.shared.f32 	[%r33+1024], %f145;
	ld.shared.f32 	%f146, [%r104+2048];
	ld.shared.f32 	%f147, [%r33+2048];
	add.f32 	%f148, %f146, %f147;
	st.shared.f32 	[%r33+2048], %f148;
	ld.shared.f32 	%f149, [%r104+3072];
	ld.shared.f32 	%f150, [%r33+3072];
	add.f32 	%f151, %f149, %f150;
	st.shared.f32 	[%r33+3072], %f151;
$L__BB1_17:
	bar.sync 	0;
	setp.gt.u32 	%p16, %r114, 3;
	mov.u32 	%r114, %r35;
	@%p16 bra 	$L__BB1_15;
$L__BB1_18:
	setp.ne.s32 	%p17, %r5, 0;
	@%p17 bra 	$L__BB1_20;
	ld.shared.f32 	%f152, [%r32+2048];
	ld.shared.f32 	%f153, [%r32+3072];
	max.f32 	%f154, %f153, 0f358637BD;
	div.rn.f32 	%f155, %f152, %f154;
	max.f32 	%f156, %f155, 0f3DCCCCCD;
	min.f32 	%f157, %f156, 0f42C80000;
	rcp.rn.f32 	%f158, %f157;
	ld.shared.f32 	%f159, [%r32];
	ld.shared.f32 	%f160, [%r32+1024];
	add.f32 	%f161, %f159, %f160;
	mul.f32 	%f162, %f33, %f161;
	mul.f32 	%f163, %f162, %f158;
	mul.f32 	%f164, %f163, 0f3F333333;
	cvta.to.global.u64 	%rd31, %rd8;
	mul.wide.u32 	%rd32, %r4, 4;
	add.s64 	%rd33, %rd31, %rd32;
	st.global.f32 	[%rd33], %f164;
$L__BB1_20:
	ret;

}


// ===== COMPILED SASS (sm_100) =====

	.target	sm_100

	.elftype	@"ET_EXEC"


//--------------------- .note.nv.tkinfo           --------------------------
	.section	.note.nv.tkinfo,"",@"SHT_NOTE"
	.sectionflags	@"SHF_NOTE_NV_TKINFO"
	.tkinfo
        /*0018*/ 	.word	0x00000002
        /*0030*/ 	.string	""
        /*0030*/ 	.string	"ptxas"
        /*0030*/ 	.string	"Cuda compilation tools, release 13.0, V13.0.88"
        /*0030*/ 	.string	"Build cuda_13.0.r13.0/compiler.36424714_0"
        /*0030*/ 	.string	"-arch sm_100 -m 64 "



//--------------------- .note.nv.cuinfo           --------------------------
	.section	.note.nv.cuinfo,"",@"SHT_NOTE"
	.sectionflags	@"SHF_NOTE_NV_CUINFO"
        /*0018*/ 	.short	0x0002
        /*001a*/ 	.short	0x0064
        /*001c*/ 	.short	0x0082
	.zero		2


//--------------------- .nv.info                  --------------------------
	.section	.nv.info,"",@"SHT_CUDA_INFO"
	.align	4


	//----- nvinfo : EIATTR_REGCOUNT
	.align		4
        /*0000*/ 	.byte	0x04, 0x2f
        /*0002*/ 	.short	(.L_1 - .L_0)
	.align		4
.L_0:
        /*0004*/ 	.word	index@(_Z38svpf_stein_operator_full_newton_serialPKfS0_S0_Pfffii)
        /*0008*/ 	.word	0x00000020


	//----- nvinfo : EIATTR_FRAME_SIZE
	.align		4
.L_1:
        /*000c*/ 	.byte	0x04, 0x11
        /*000e*/ 	.short	(.L_3 - .L_2)
	.align		4
.L_2:
        /*0010*/ 	.word	index@($__internal_3_$__cuda_sm3x_div_rn_noftz_f32_slowpath)
        /*0014*/ 	.word	0x00000000


	//----- nvinfo : EIATTR_FRAME_SIZE
	.align		4
.L_3:
        /*0018*/ 	.byte	0x04, 0x11
        /*001a*/ 	.short	(.L_5 - .L_4)
	.align		4
.L_4:
        /*001c*/ 	.word	index@($__internal_2_$__cuda_sm20_rcp_rn_f32_slowpath)
        /*0020*/ 	.word	0x00000000


	//----- nvinfo : EIATTR_FRAME_SIZE
	.align		4
.L_5:
        /*0024*/ 	.byte	0x04, 0x11
        /*0026*/ 	.short	(.L_7 - .L_6)
	.align		4
.L_6:
        /*0028*/ 	.word	index@(_Z38svpf_stein_operator_full_newton_serialPKfS0_S0_Pfffii)
        /*002c*/ 	.word	0x00000000


	//----- nvinfo : EIATTR_REGCOUNT
	.align		4
.L_7:
        /*0030*/ 	.byte	0x04, 0x2f
        /*0032*/ 	.short	(.L_9 - .L_8)
	.align		4
.L_8:
        /*0034*/ 	.word	index@(_Z40svpf_stein_operator_full_newton_parallelPKfS0_S0_Pfffii)
        /*0038*/ 	.word	0x00000020


	//----- nvinfo : EIATTR_FRAME_SIZE
	.align		4
.L_9:
        /*003c*/ 	.byte	0x04, 0x11
        /*003e*/ 	.short	(.L_11 - .L_10)
	.align		4
.L_10:
        /*0040*/ 	.word	index@($__internal_1_$__cuda_sm3x_div_rn_noftz_f32_slowpath)
        /*0044*/ 	.word	0x00000000


	//----- nvinfo : EIATTR_FRAME_SIZE
	.align		4
.L_11:
        /*0048*/ 	.byte	0x04, 0x11
        /*004a*/ 	.short	(.L_13 - .L_12)
	.align		4
.L_12:
        /*004c*/ 	.word	index@($__internal_0_$__cuda_sm20_rcp_rn_f32_slowpath)
        /*0050*/ 	.word	0x00000000


	//----- nvinfo : EIATTR_FRAME_SIZE
	.align		4
.L_13:
        /*0054*/ 	.byte	0x04, 0x11
        /*0056*/ 	.short	(.L_15 - .L_14)
	.align		4
.L_14:
        /*0058*/ 	.word	index@(_Z40svpf_stein_operator_full_newton_parallelPKfS0_S0_Pfffii)
        /*005c*/ 	.word	0x00000000


	//----- nvinfo : EIATTR_MIN_STACK_SIZE
	.align		4
.L_15:
        /*0060*/ 	.byte	0x04, 0x12
        /*0062*/ 	.short	(.L_17 - .L_16)
	.align		4
.L_16:
        /*0064*/ 	.word	index@(_Z40svpf_stein_operator_full_newton_parallelPKfS0_S0_Pfffii)
        /*0068*/ 	.word	0x00000000


	//----- nvinfo : EIATTR_MIN_STACK_SIZE
	.align		4
.L_17:
        /*006c*/ 	.byte	0x04, 0x12
        /*006e*/ 	.short	(.L_19 - .L_18)
	.align		4
.L_18:
        /*0070*/ 	.word	index@(_Z38svpf_stein_operator_full_newton_serialPKfS0_S0_Pfffii)
        /*0074*/ 	.word	0x00000000
.L_19:


//--------------------- .nv.compat                --------------------------
	.section	.nv.compat,"",@"SHT_CUDA_COMPAT_INFO"
	.align	4
        /*0000*/ 	.byte	0x02, 0x09, 0x00, 0x00, 0x02, 0x02, 0x01, 0x00, 0x02, 0x05, 0x05, 0x00, 0x03, 0x07, 0x01, 0x01
        /*0010*/ 	.byte	0x02, 0x03, 0x00, 0x00, 0x02, 0x06, 0x01, 0x00, 0x04, 0x0b, 0x08, 0x00, 0x01, 0x00, 0x00, 0x00
        /*0020*/ 	.byte	0x00, 0x00, 0x00, 0x00


//--------------------- .nv.info._Z40svpf_stein_operator_full_newton_parallelPKfS0_S0_Pfffii --------------------------
	.section	.nv.info._Z40svpf_stein_operator_full_newton_parallelPKfS0_S0_Pfffii,"",@"SHT_CUDA_INFO"
	.sectionflags	@""
	.align	4


	//----- nvinfo : EIATTR_CUDA_API_VERSION
	.align		4
        /*0000*/ 	.byte	0x04, 0x37
        /*0002*/ 	.short	(.L_21 - .L_20)
.L_20:
        /*0004*/ 	.word	0x00000082


	//----- nvinfo : EIATTR_KPARAM_INFO
	.align		4
.L_21:
        /*0008*/ 	.byte	0x04, 0x17
        /*000a*/ 	.short	(.L_23 - .L_22)
.L_22:
        /*000c*/ 	.word	0x00000000
        /*0010*/ 	.short	0x0007
        /*0012*/ 	.short	0x002c
        /*0014*/ 	.byte	0x00, 0xf0, 0x11, 0x00


	//----- nvinfo : EIATTR_KPARAM_INFO
	.align		4
.L_23:
        /*0018*/ 	.byte	0x04, 0x17
        /*001a*/ 	.short	(.L_25 - .L_24)
.L_24:
        /*001c*/ 	.word	0x00000000
        /*0020*/ 	.short	0x0006
        /*0022*/ 	.short	0x0028
        /*0024*/ 	.byte	0x00, 0xf0, 0x11, 0x00


	//----- nvinfo : EIATTR_KPARAM_INFO
	.align		4
.L_25:
        /*0028*/ 	.byte	0x04, 0x17
        /*002a*/ 	.short	(.L_27 - .L_26)
.L_26:
        /*002c*/ 	.word	0x00000000
        /*0030*/ 	.short	0x0005
        /*0032*/ 	.short	0x0024
        /*0034*/ 	.byte	0x00, 0xf0, 0x11, 0x00


	//----- nvinfo : EIATTR_KPARAM_INFO
	.align		4
.L_27:
        /*0038*/ 	.byte	0x04, 0x17
        /*003a*/ 	.short	(.L_29 - .L_28)
.L_28:
        /*003c*/ 	.word	0x00000000
        /*0040*/ 	.short	0x0004
        /*0042*/ 	.short	0x0020
        /*0044*/ 	.byte	0x00, 0xf0, 0x11, 0x00


	//----- nvinfo : EIATTR_KPARAM_INFO
	.align		4
.L_29:
        /*0048*/ 	.byte	0x04, 0x17
        /*004a*/ 	.short	(.L_31 - .L_30)
.L_30:
        /*004c*/ 	.word	0x00000000
        /*0050*/ 	.short	0x0003
        /*0052*/ 	.short	0x0018
        /*0054*/ 	.byte	0x00, 0xf5, 0x21, 0x00


	//----- nvinfo : EIATTR_KPARAM_INFO
	.align		4
.L_31:
        /*0058*/ 	.byte	0x04, 0x17
        /*005a*/ 	.short	(.L_33 - .L_32)
.L_32:
        /*005c*/ 	.word	0x00000000
        /*0060*/ 	.short	0x0002
        /*0062*/ 	.short	0x0010
        /*0064*/ 	.byte	0x00, 0xf5, 0x21, 0x00


	//----- nvinfo : EIATTR_KPARAM_INFO
	.align		4
.L_33:
        /*0068*/ 	.byte	0x04, 0x17
        /*006a*/ 	.short	(.L_35 - .L_34)
.L_34:
        /*006c*/ 	.word	0x00000000
        /*0070*/ 	.short	0x0001
        /*0072*/ 	.short	0x0008
        /*0074*/ 	.byte	0x00, 0xf5, 0x21, 0x00


	//----- nvinfo : EIATTR_KPARAM_INFO
	.align		4
.L_35:
        /*0078*/ 	.byte	0x04, 0x17
        /*007a*/ 	.short	(.L_37 - .L_36)
.L_36:
        /*007c*/ 	.word	0x00000000
        /*0080*/ 	.short	0x0000
        /*0082*/ 	.short	0x0000
        /*0084*/ 	.byte	0x00, 0xf5, 0x21, 0x00


	//----- nvinfo : EIATTR_SPARSE_MMA_MASK
	.align		4
.L_37:
        /*0088*/ 	.byte	0x03, 0x50
        /*008a*/ 	.short	0x0000


	//----- nvinfo : EIATTR_MAXREG_COUNT
	.align		4
        /*008c*/ 	.byte	0x03, 0x1b
        /*008e*/ 	.short	0x00ff


	//----- nvinfo : EIATTR_NUM_BARRIERS
	.align		4
        /*0090*/ 	.byte	0x02, 0x4c
        /*0092*/ 	.byte	0x01
	.zero		1


	//----- nvinfo : EIATTR_MERCURY_ISA_VERSION
	.align		4
        /*0094*/ 	.byte	0x03, 0x5f
        /*0096*/ 	.short	0x0101


	//----- nvinfo : EIATTR_VRC_CTA_INIT_COUNT
	.align		4
        /*0098*/ 	.byte	0x02, 0x4a
	.zero		1
	.zero		1


	//----- nvinfo : EIATTR_EXIT_INSTR_OFFSETS
	.align		4
        /*009c*/ 	.byte	0x04, 0x1c
        /*009e*/ 	.short	(.L_39 - .L_38)


	//   ....[0]....
.L_38:
        /*00a0*/ 	.word	0x00001970


	//   ....[1]....
        /*00a4*/ 	.word	0x00001be0


	//----- nvinfo : EIATTR_CRS_STACK_SIZE
	.align		4
.L_39:
        /*00a8*/ 	.byte	0x04, 0x1e
        /*00aa*/ 	.short	(.L_41 - .L_40)
.L_40:
        /*00ac*/ 	.word	0x00000000


	//----- nvinfo : EIATTR_CBANK_PARAM_SIZE
	.align		4
.L_41:
        /*00b0*/ 	.byte	0x03, 0x19
        /*00b2*/ 	.short	0x0030


	//----- nvinfo : EIATTR_PARAM_CBANK
	.align		4
        /*00b4*/ 	.byte	0x04, 0x0a
        /*00b6*/ 	.short	(.L_43 - .L_42)
	.align		4
.L_42:
        /*00b8*/ 	.word	index@(.nv.constant0._Z40svpf_stein_operator_full_newton_parallelPKfS0_S0_Pfffii)
        /*00bc*/ 	.short	0x0380
        /*00be*/ 	.short	0x0030


	//----- nvinfo : EIATTR_SW_WAR
	.align		4
.L_43:
        /*00c0*/ 	.byte	0x04, 0x36
        /*00c2*/ 	.short	(.L_45 - .L_44)
.L_44:
        /*00c4*/ 	.word	0x00000008
.L_45:


//--------------------- .nv.info._Z38svpf_stein_operator_full_newton_serialPKfS0_S0_Pfffii --------------------------
	.section	.nv.info._Z38svpf_stein_operator_full_newton_serialPKfS0_S0_Pfffii,"",@"SHT_CUDA_INFO"
	.sectionflags	@""
	.align	4


	//----- nvinfo : EIATTR_CUDA_API_VERSION
	.align		4
        /*0000*/ 	.byte	0x04, 0x37
        /*0002*/ 	.short	(.L_47 - .L_46)
.L_46:
        /*0004*/ 	.word	0x00000082


	//----- nvinfo : EIATTR_KPARAM_INFO
	.align		4
.L_47:
        /*0008*/ 	.byte	0x04, 0x17
        /*000a*/ 	.short	(.L_49 - .L_48)
.L_48:
        /*000c*/ 	.word	0x00000000
        /*0010*/ 	.short	0x0007
        /*0012*/ 	.short	0x002c
        /*0014*/ 	.byte	0x00, 0xf0, 0x11, 0x00


	//----- nvinfo : EIATTR_KPARAM_INFO
	.align		4
.L_49:
        /*0018*/ 	.byte	0x04, 0x17
        /*001a*/ 	.short	(.L_51 - .L_50)
.L_50:
        /*001c*/ 	.word	0x00000000
        /*0020*/ 	.short	0x0006
        /*0022*/ 	.short	0x0028
        /*0024*/ 	.byte	0x00, 0xf0, 0x11, 0x00


	//----- nvinfo : EIATTR_KPARAM_INFO
	.align		4
.L_51:
        /*0028*/ 	.byte	0x04, 0x17
        /*002a*/ 	.short	(.L_53 - .L_52)
.L_52:
        /*002c*/ 	.word	0x00000000
        /*0030*/ 	.short	0x0005
        /*0032*/ 	.short	0x0024
        /*0034*/ 	.byte	0x00, 0xf0, 0x11, 0x00


	//----- nvinfo : EIATTR_KPARAM_INFO
	.align		4
.L_53:
        /*0038*/ 	.byte	0x04, 0x17
        /*003a*/ 	.short	(.L_55 - .L_54)
.L_54:
        /*003c*/ 	.word	0x00000000
        /*0040*/ 	.short	0x0004
        /*0042*/ 	.short	0x0020
        /*0044*/ 	.byte	0x00, 0xf0, 0x11, 0x00


	//----- nvinfo : EIATTR_KPARAM_INFO
	.align		4
.L_55:
        /*0048*/ 	.byte	0x04, 0x17
        /*004a*/ 	.short	(.L_57 - .L_56)
.L_56:
        /*004c*/ 	.word	0x00000000
        /*0050*/ 	.short	0x0003
        /*0052*/ 	.short	0x0018
        /*0054*/ 	.byte	0x00, 0xf5, 0x21, 0x00


	//----- nvinfo : EIATTR_KPARAM_INFO
	.align		4
.L_57:
        /*0058*/ 	.byte	0x04, 0x17
        /*005a*/ 	.short	(.L_59 - .L_58)
.L_58:
        /*005c*/ 	.word	0x00000000
        /*0060*/ 	.short	0x0002
        /*0062*/ 	.short	0x0010
        /*0064*/ 	.byte	0x00, 0xf5, 0x21, 0x00


	//----- nvinfo : EIATTR_KPARAM_INFO
	.align		4
.L_59:
        /*0068*/ 	.byte	0x04, 0x17
        /*006a*/ 	.short	(.L_61 - .L_60)
.L_60:
        /*006c*/ 	.word	0x00000000
        /*0070*/ 	.short	0x0001
        /*0072*/ 	.short	0x0008
        /*0074*/ 	.byte	0x00, 0xf5, 0x21, 0x00


	//----- nvinfo : EIATTR_KPARAM_INFO
	.align		4
.L_61:
        /*0078*/ 	.byte	0x04, 0x17
        /*007a*/ 	.short	(.L_63 - .L_62)
.L_62:
        /*007c*/ 	.word	0x00000000
        /*0080*/ 	.short	0x0000
        /*0082*/ 	.short	0x0000
        /*0084*/ 	.byte	0x00, 0xf5, 0x21, 0x00


	//----- nvinfo : EIATTR_SPARSE_MMA_MASK
	.align		4
.L_63:
        /*0088*/ 	.byte	0x03, 0x50
        /*008a*/ 	.short	0x0000


	//----- nvinfo : EIATTR_MAXREG_COUNT
	.align		4
        /*008c*/ 	.byte	0x03, 0x1b
        /*008e*/ 	.short	0x00ff


	//----- nvinfo : EIATTR_NUM_BARRIERS
	.align		4
        /*0090*/ 	.byte	0x02, 0x4c
        /*0092*/ 	.byte	0x01
	.zero		1


	//----- nvinfo : EIATTR_MERCURY_ISA_VERSION
	.align		4
        /*0094*/ 	.byte	0x03, 0x5f
        /*0096*/ 	.short	0x0101


	//----- nvinfo : EIATTR_VRC_CTA_INIT_COUNT
	.align		4
        /*0098*/ 	.byte	0x02, 0x4a
	.zero		1
	.zero		1


	//----- nvinfo : EIATTR_EXIT_INSTR_OFFSETS
	.align		4
        /*009c*/ 	.byte	0x04, 0x1c
        /*009e*/ 	.short	(.L_65 - .L_64)


	//   ....[0]....
.L_64:
        /*00a0*/ 	.word	0x00000250


	//   ....[1]....
        /*00a4*/ 	.word	0x000015b0


	//----- nvinfo : EIATTR_CRS_STACK_SIZE
	.align		4
.L_65:
        /*00a8*/ 	.byte	0x04, 0x1e
        /*00aa*/ 	.short	(.L_67 - .L_66)
.L_66:
        /*00ac*/ 	.word	0x00000000


	//----- nvinfo : EIATTR_CBANK_PARAM_SIZE
	.align		4
.L_67:
        /*00b0*/ 	.byte	0x03, 0x19
        /*00b2*/ 	.short	0x0030


	//----- nvinfo : EIATTR_PARAM_CBANK
	.align		4
        /*00b4*/ 	.byte	0x04, 0x0a
        /*00b6*/ 	.short	(.L_69 - .L_68)
	.align		4
.L_68:
        /*00b8*/ 	.word	index@(.nv.constant0._Z38svpf_stein_operator_full_newton_serialPKfS0_S0_Pfffii)
        /*00bc*/ 	.short	0x0380
        /*00be*/ 	.short	0x0030


	//----- nvinfo : EIATTR_SW_WAR
	.align		4
.L_69:
        /*00c0*/ 	.byte	0x04, 0x36
        /*00c2*/ 	.short	(.L_71 - .L_70)
.L_70:
        /*00c4*/ 	.word	0x00000008
.L_71:


//--------------------- .nv.callgraph             --------------------------
	.section	.nv.callgraph,"",@"SHT_CUDA_CALLGRAPH"
	.align	4
	.sectionentsize	8
	.align		4
        /*0000*/ 	.word	0x00000000
	.align		4
        /*0004*/ 	.word	0xffffffff
	.align		4
        /*0008*/ 	.word	0x00000000
	.align		4
        /*000c*/ 	.word	0xfffffffe
	.align		4
        /*0010*/ 	.word	0x00000000
	.align		4
        /*0014*/ 	.word	0xfffffffd
	.align		4
        /*0018*/ 	.word	0x00000000
	.align		4
        /*001c*/ 	.word	0xfffffffc


//--------------------- .text._Z40svpf_stein_operator_full_newton_parallelPKfS0_S0_Pfffii --------------------------
	.section	.text._Z40svpf_stein_operator_full_newton_parallelPKfS0_S0_Pfffii,"ax",@progbits
	.align	128
        .global         _Z40svpf_stein_operator_full_newton_parallelPKfS0_S0_Pfffii
        .type           _Z40svpf_stein_operator_full_newton_parallelPKfS0_S0_Pfffii,@function
        .size           _Z40svpf_stein_operator_full_newton_parallelPKfS0_S0_Pfffii,(.L_x_98 - _Z40svpf_stein_operator_full_newton_parallelPKfS0_S0_Pfffii)
        .other          _Z40svpf_stein_operator_full_newton_parallelPKfS0_S0_Pfffii,@"STO_CUDA_ENTRY STV_DEFAULT"
_Z40svpf_stein_operator_full_newton_parallelPKfS0_S0_Pfffii:
.text._Z40svpf_stein_operator_full_newton_parallelPKfS0_S0_Pfffii:
[----:B------:R-:W-:Y:S01]  /*0000*/  LDC R1, c[0x0][0x37c] ;  /* 0x0000df00ff017b82 */ /* 0x000fe20000000800 */
[----:B------:R-:W0:Y:S01]  /*0010*/  S2R R9, SR_TID.X ;  /* 0x0000000000097919 */ /* 0x000e220000002100 */
[----:B------:R-:W1:Y:S06]  /*0020*/  LDCU UR10, c[0x0][0x3ac] ;  /* 0x00007580ff0a77ac */ /* 0x000e6c0008000800 */
[----:B------:R-:W2:Y:S01]  /*0030*/  S2UR UR6, SR_CgaCtaId ;  /* 0x00000000000679c3 */ /* 0x000ea20000008800 */
[----:B------:R-:W-:Y:S01]  /*0040*/  BSSY.RECONVERGENT B0, `(.L_x_0) ;  /* 0x0000080000007945 */ /* 0x000fe20003800200 */
[----:B------:R-:W3:Y:S01]  /*0050*/  S2R R7, SR_CTAID.X ;  /* 0x0000000000077919 */ /* 0x000ee20000002500 */
[----:B------:R-:W4:Y:S01]  /*0060*/  LDCU UR7, c[0x0][0x360] ;  /* 0x00006c00ff0777ac */ /* 0x000f220008000800 */
[----:B------:R-:W-:Y:S01]  /*0070*/  UMOV UR5, 0x400 ;  /* 0x0000040000057882 */ /* 0x000fe20000000000 */
[----:B------:R-:W0:Y:S01]  /*0080*/  LDCU.64 UR8, c[0x0][0x358] ;  /* 0x00006b00ff0877ac */ /* 0x000e220008000a00 */
[----:B------:R-:W0:Y:S01]  /*0090*/  LDCU.64 UR16, c[0x0][0x390] ;  /* 0x00007200ff1077ac */ /* 0x000e220008000a00 */
[----:B------:R-:W0:Y:S01]  /*00a0*/  LDCU.128 UR12, c[0x0][0x380] ;  /* 0x00007000ff0c77ac */ /* 0x000e220008000c00 */
[----:B-1----:R-:W-:Y:S01]  /*00b0*/  USHF.L.U32 UR4, UR10, 0x2, URZ ;  /* 0x000000020a047899 */ /* 0x002fe200080006ff */
[----:B----4-:R-:W-:Y:S01]  /*00c0*/  MOV R8, UR7 ;  /* 0x0000000700087c02 */ /* 0x010fe20008000f00 */
[----:B--2---:R-:W-:-:S04]  /*00d0*/  ULEA UR5, UR6, UR5, 0x18 ;  /* 0x0000000506057291 */ /* 0x004fc8000f8ec0ff */
[----:B------:R-:W-:Y:S01]  /*00e0*/  UIADD3 UR6, UPT, UPT, UR4, UR5, URZ ;  /* 0x0000000504067290 */ /* 0x000fe2000fffe0ff */
[----:B0-----:R-:W-:-:S13]  /*00f0*/  ISETP.GE.AND P0, PT, R9, UR10, PT ;  /* 0x0000000a09007c0c */ /* 0x001fda000bf06270 */
[----:B---3--:R-:W-:Y:S05]  /*0100*/  @P0 BRA `(.L_x_1) ;  /* 0x0000000400cc0947 */ /* 0x008fea0003800000 */
[----:B------:R-:W0:Y:S01]  /*0110*/  I2F.U32.RP R6, R8 ;  /* 0x0000000800067306 */ /* 0x000e220000209000 */
[C---:B------:R-:W-:Y:S01]  /*0120*/  IMAD.IADD R0, R8.reuse, 0x1, R9 ;  /* 0x0000000108007824 */ /* 0x040fe200078e0209 */
[----:B------:R-:W-:Y:S01]  /*0130*/  IADD3 R11, PT, PT, RZ, -R8, RZ ;  /* 0x80000008ff0b7210 */ /* 0x000fe20007ffe0ff */
[----:B------:R-:W-:Y:S01]  /*0140*/  BSSY.RECONVERGENT B1, `(.L_x_2) ;  /* 0x0000034000017945 */ /* 0x000fe20003800200 */
[----:B------:R-:W-:Y:S02]  /*0150*/  ISETP.NE.U32.AND P3, PT, R8, RZ, PT ;  /* 0x000000ff0800720c */ /* 0x000fe40003f65070 */
[C---:B------:R-:W-:Y:S02]  /*0160*/  ISETP.GE.U32.AND P1, PT, R0.reuse, UR10, PT ;  /* 0x0000000a00007c0c */ /* 0x040fe4000bf26070 */
[----:B------:R-:W-:Y:S02]  /*0170*/  VIMNMX.U32 R5, PT, PT, R0, UR10, !PT ;  /* 0x0000000a00057c48 */ /* 0x000fe4000ffe0000 */
[----:B------:R-:W-:-:S04]  /*0180*/  SEL R4, RZ, 0x1, P1 ;  /* 0x00000001ff047807 */ /* 0x000fc80000800000 */
[----:B------:R-:W-:Y:S01]  /*0190*/  IADD3 R5, PT, PT, R5, -R0, -R4 ;  /* 0x8000000005057210 */ /* 0x000fe20007ffe804 */
[----:B0-----:R-:W0:Y:S02]  /*01a0*/  MUFU.RCP R6, R6 ;  /* 0x0000000600067308 */ /* 0x001e240000001000 */
[----:B0-----:R-:W-:-:S06]  /*01b0*/  VIADD R2, R6, 0xffffffe ;  /* 0x0ffffffe06027836 */ /* 0x001fcc0000000000 */
[----:B------:R0:W1:Y:S02]  /*01c0*/  F2I.FTZ.U32.TRUNC.NTZ R3, R2 ;  /* 0x0000000200037305 */ /* 0x000064000021f000 */
[----:B0-----:R-:W-:Y:S02]  /*01d0*/  HFMA2 R2, -RZ, RZ, 0, 0 ;  /* 0x00000000ff027431 */ /* 0x001fe400000001ff */
[----:B-1----:R-:W-:-:S04]  /*01e0*/  IMAD R11, R11, R3, RZ ;  /* 0x000000030b0b7224 */ /* 0x002fc800078e02ff */
[----:B------:R-:W-:-:S06]  /*01f0*/  IMAD.HI.U32 R6, R3, R11, R2 ;  /* 0x0000000b03067227 */ /* 0x000fcc00078e0002 */
[----:B------:R-:W-:-:S04]  /*0200*/  IMAD.HI.U32 R3, R6, R5, RZ ;  /* 0x0000000506037227 */ /* 0x000fc800078e00ff */
[----:B------:R-:W-:-:S04]  /*0210*/  IMAD.MOV R0, RZ, RZ, -R3 ;  /* 0x000000ffff007224 */ /* 0x000fc800078e0a03 */
[----:B------:R-:W-:-:S05]  /*0220*/  IMAD R5, R8, R0, R5 ;  /* 0x0000000008057224 */ /* 0x000fca00078e0205 */
[----:B------:R-:W-:-:S13]  /*0230*/  ISETP.GE.U32.AND P1, PT, R5, R8, PT ;  /* 0x000000080500720c */ /* 0x000fda0003f26070 */
[----:B------:R-:W-:Y:S01]  /*0240*/  @P1 IADD3 R5, PT, PT, -R8, R5, RZ ;  /* 0x0000000508051210 */ /* 0x000fe20007ffe1ff */
[----:B------:R-:W-:-:S03]  /*0250*/  @P1 VIADD R3, R3, 0x1 ;  /* 0x0000000103031836 */ /* 0x000fc60000000000 */
[----:B------:R-:W-:-:S13]  /*0260*/  ISETP.GE.U32.AND P2, PT, R5, R8, PT ;  /* 0x000000080500720c */ /* 0x000fda0003f46070 */
[----:B------:R-:W-:Y:S02]  /*0270*/  @P2 IADD3 R3, PT, PT, R3, 0x1, RZ ;  /* 0x0000000103032810 */ /* 0x000fe40007ffe0ff */
[----:B------:R-:W-:-:S05]  /*0280*/  @!P3 LOP3.LUT R3, RZ, R8, RZ, 0x33, !PT ;  /* 0x00000008ff03b212 */ /* 0x000fca00078e33ff */
[----:B------:R-:W-:Y:S01]  /*0290*/  IMAD.IADD R0, R4, 0x1, R3 ;  /* 0x0000000104007824 */ /* 0x000fe200078e0203 */
[----:B------:R-:W-:-:S04]  /*02a0*/  MOV R3, R9 ;  /* 0x0000000900037202 */ /* 0x000fc80000000f00 */
[C---:B------:R-:W-:Y:S02]  /*02b0*/  LOP3.LUT R2, R0.reuse, 0x3, RZ, 0xc0, !PT ;  /* 0x0000000300027812 */ /* 0x040fe400078ec0ff */
[----:B------:R-:W-:Y:S02]  /*02c0*/  ISETP.GE.U32.AND P1, PT, R0, 0x3, PT ;  /* 0x000000030000780c */ /* 0x000fe40003f26070 */
[----:B------:R-:W-:-:S13]  /*02d0*/  ISETP.NE.AND P2, PT, R2, 0x3, PT ;  /* 0x000000030200780c */ /* 0x000fda0003f45270 */
[----:B------:R-:W-:Y:S05]  /*02e0*/  @!P2 BRA `(.L_x_3) ;  /* 0x000000000064a947 */ /* 0x000fea0003800000 */
[----:B------:R-:W-:Y:S01]  /*02f0*/  VIADD R0, R0, 0x1 ;  /* 0x0000000100007836 */ /* 0x000fe20000000000 */
[C---:B------:R-:W-:Y:S01]  /*0300*/  LEA R17, R9.reuse, UR5, 0x2 ;  /* 0x0000000509117c11 */ /* 0x040fe2000f8e10ff */
[----:B------:R-:W-:-:S03]  /*0310*/  IMAD.WIDE.U32 R4, R9, 0x4, RZ ;  /* 0x0000000409047825 */ /* 0x000fc600078e00ff */
[----:B------:R-:W-:-:S05]  /*0320*/  LOP3.LUT R0, R0, 0x3, RZ, 0xc0, !PT ;  /* 0x0000000300007812 */ /* 0x000fca00078ec0ff */
[----:B------:R-:W-:Y:S01]  /*0330*/  IMAD R3, R8, R0, R9 ;  /* 0x0000000008037224 */ /* 0x000fe200078e0209 */
[----:B------:R-:W-:-:S07]  /*0340*/  IADD3 R0, PT, PT, -R0, RZ, RZ ;  /* 0x000000ff00007210 */ /* 0x000fce0007ffe1ff */
.L_x_4:
[C---:B------:R-:W-:Y:S02]  /*0350*/  IADD3 R10, P2, PT, R4.reuse, UR12, RZ ;  /* 0x0000000c040a7c10 */ /* 0x040fe4000ff5e0ff */
[C---:B------:R-:W-:Y:S02]  /*0360*/  IADD3 R12, P3, PT, R4.reuse, UR14, RZ ;  /* 0x0000000e040c7c10 */ /* 0x040fe4000ff7e0ff */
[----:B-1----:R-:W-:Y:S02]  /*0370*/  IADD3 R14, P4, PT, R4, UR16, RZ ;  /* 0x00000010040e7c10 */ /* 0x002fe4000ff9e0ff */
[C---:B------:R-:W-:Y:S02]  /*0380*/  IADD3.X R11, PT, PT, R5.reuse, UR13, RZ, P2, !PT ;  /* 0x0000000d050b7c10 */ /* 0x040fe400097fe4ff */
[C---:B------:R-:W-:Y:S02]  /*0390*/  IADD3.X R13, PT, PT, R5.reuse, UR15, RZ, P3, !PT ;  /* 0x0000000f050d7c10 */ /* 0x040fe40009ffe4ff */
[----:B------:R-:W-:Y:S01]  /*03a0*/  IADD3.X R15, PT, PT, R5, UR17, RZ, P4, !PT ;  /* 0x00000011050f7c10 */ /* 0x000fe2000a7fe4ff */
[----:B------:R-:W2:Y:S04]  /*03b0*/  LDG.E.CONSTANT R10, desc[UR8][R10.64] ;  /* 0x000000080a0a7981 */ /* 0x000ea8000c1e9900 */
[----:B------:R-:W3:Y:S04]  /*03c0*/  LDG.E.CONSTANT R12, desc[UR8][R12.64] ;  /* 0x000000080c0c7981 */ /* 0x000ee8000c1e9900 */
[----:B------:R-:W4:Y:S01]  /*03d0*/  LDG.E.CONSTANT R14, desc[UR8][R14.64] ;  /* 0x000000080e0e7981 */ /* 0x000f22000c1e9900 */
[----:B------:R-:W-:-:S02]  /*03e0*/  IMAD.U32 R2, RZ, RZ, UR10 ;  /* 0x0000000aff027e24 */ /* 0x000fc4000f8e00ff */
[----:B------:R-:W-:Y:S02]  /*03f0*/  VIADD R0, R0, 0x1 ;  /* 0x0000000100007836 */ /* 0x000fe40000000000 */
[----:B------:R-:W-:Y:S01]  /*0400*/  IMAD.WIDE.U32 R4, R8, 0x4, R4 ;  /* 0x0000000408047825 */ /* 0x000fe200078e0004 */
[-C--:B------:R-:W-:Y:S02]  /*0410*/  LEA R19, R2, R17.reuse, 0x3 ;  /* 0x0000001102137211 */ /* 0x080fe400078e18ff */
[----:B------:R-:W-:Y:S01]  /*0420*/  ISETP.NE.AND P2, PT, R0, RZ, PT ;  /* 0x000000ff0000720c */ /* 0x000fe20003f45270 */
[----:B--2---:R-:W-:Y:S04]  /*0430*/  STS [R17], R10 ;  /* 0x0000000a11007388 */ /* 0x004fe80000000800 */
[----:B---3--:R0:W-:Y:S04]  /*0440*/  STS [R17+UR4], R12 ;  /* 0x0000000c11007988 */ /* 0x0081e80008000804 */
[----:B----4-:R1:W-:Y:S01]  /*0450*/  STS [R19], R14 ;  /* 0x0000000e13007388 */ /* 0x0103e20000000800 */
[----:B0-----:R-:W-:-:S03]  /*0460*/  LEA R17, R8, R17, 0x2 ;  /* 0x0000001108117211 */ /* 0x001fc600078e10ff */
[----:B------:R-:W-:Y:S05]  /*0470*/  @P2 BRA `(.L_x_4) ;  /* 0xfffffffc00b42947 */ /* 0x000fea000383ffff */
.L_x_3:
[----:B------:R-:W-:Y:S05]  /*0480*/  BSYNC.RECONVERGENT B1 ;  /* 0x0000000000017941 */ /* 0x000fea0003800200 */
.L_x_2:
[----:B------:R-:W-:Y:S05]  /*0490*/  @!P1 BRA `(.L_x_1) ;  /* 0x0000000000e89947 */ /* 0x000fea0003800000 */
.L_x_5:
[----:B------:R-:W0:Y:S01]  /*04a0*/  LDC.64 R16, c[0x0][0x388] ;  /* 0x0000e200ff107b82 */ /* 0x000e220000000a00 */
[----:B------:R-:W-:-:S07]  /*04b0*/  IMAD.IADD R25, R8, 0x1, R3 ;  /* 0x0000000108197824 */ /* 0x000fce00078e0203 */
[----:B------:R-:W2:Y:S08]  /*04c0*/  LDC.64 R12, c[0x0][0x380] ;  /* 0x0000e000ff0c7b82 */ /* 0x000eb00000000a00 */
[----:B-1----:R-:W1:Y:S01]  /*04d0*/  LDC.64 R14, c[0x0][0x390] ;  /* 0x0000e400ff0e7b82 */ /* 0x002e620000000a00 */
[----:B------:R-:W-:Y:S01]  /*04e0*/  IADD3 R19, PT, PT, R8, R25, RZ ;  /* 0x0000001908137210 */ /* 0x000fe20007ffe0ff */
[----:B0-----:R-:W-:-:S04]  /*04f0*/  IMAD.WIDE.U32 R10, R3, 0x4, R16 ;  /* 0x00000004030a7825 */ /* 0x001fc800078e0010 */
[----:B------:R-:W-:Y:S01]  /*0500*/  IMAD.WIDE.U32 R26, R25, 0x4, R16 ;  /* 0x00000004191a7825 */ /* 0x000fe200078e0010 */
[----:B------:R0:W3:Y:S03]  /*0510*/  LDG.E.CONSTANT R0, desc[UR8][R10.64] ;  /* 0x000000080a007981 */ /* 0x0000e6000c1e9900 */
[--C-:B--2---:R-:W-:Y:S01]  /*0520*/  IMAD.WIDE.U32 R20, R3, 0x4, R12.reuse ;  /* 0x0000000403147825 */ /* 0x104fe200078e000c */
[----:B------:R-:W2:Y:S03]  /*0530*/  LDG.E.CONSTANT R6, desc[UR8][R26.64] ;  /* 0x000000081a067981 */ /* 0x000ea6000c1e9900 */
[----:B------:R-:W-:Y:S01]  /*0540*/  IMAD.WIDE.U32 R28, R25, 0x4, R12 ;  /* 0x00000004191c7825 */ /* 0x000fe200078e000c */
[----:B------:R4:W5:Y:S03]  /*0550*/  LDG.E.CONSTANT R2, desc[UR8][R20.64] ;  /* 0x0000000814027981 */ /* 0x000966000c1e9900 */
[----:B-1----:R-:W-:-:S04]  /*0560*/  IMAD.WIDE.U32 R4, R3, 0x4, R14 ;  /* 0x0000000403047825 */ /* 0x002fc800078e000e */
[----:B------:R-:W-:Y:S02]  /*0570*/  IMAD.WIDE.U32 R24, R25, 0x4, R14 ;  /* 0x0000000419187825 */ /* 0x000fe400078e000e */
[----:B------:R-:W2:Y:S02]  /*0580*/  LDG.E.CONSTANT R4, desc[UR8][R4.64] ;  /* 0x0000000804047981 */ /* 0x000ea4000c1e9900 */
[----:B------:R-:W-:Y:S02]  /*0590*/  IMAD.IADD R23, R8, 0x1, R19 ;  /* 0x0000000108177824 */ /* 0x000fe400078e0213 */
[C---:B0-----:R-:W-:Y:S01]  /*05a0*/  IMAD.WIDE.U32 R10, R19.reuse, 0x4, R12 ;  /* 0x00000004130a7825 */ /* 0x041fe200078e000c */
[----:B------:R-:W2:Y:S03]  /*05b0*/  LDG.E.CONSTANT R24, desc[UR8][R24.64] ;  /* 0x0000000818187981 */ /* 0x000ea6000c1e9900 */
[C---:B----4-:R-:W-:Y:S01]  /*05c0*/  IMAD.WIDE.U32 R20, R19.reuse, 0x4, R16 ;  /* 0x0000000413147825 */ /* 0x050fe200078e0010 */
[----:B------:R-:W4:Y:S03]  /*05d0*/  LDG.E.CONSTANT R5, desc[UR8][R28.64] ;  /* 0x000000081c057981 */ /* 0x000f26000c1e9900 */
[----:B------:R-:W-:Y:S01]  /*05e0*/  IMAD.WIDE.U32 R18, R19, 0x4, R14 ;  /* 0x0000000413127825 */ /* 0x000fe200078e000e */
[----:B------:R0:W4:Y:S03]  /*05f0*/  LDG.E.CONSTANT R10, desc[UR8][R10.64] ;  /* 0x000000080a0a7981 */ /* 0x000126000c1e9900 */
[C---:B------:R-:W-:Y:S01]  /*0600*/  IMAD.WIDE.U32 R12, R23.reuse, 0x4, R12 ;  /* 0x00000004170c7825 */ /* 0x040fe200078e000c */
[----:B------:R-:W4:Y:S03]  /*0610*/  LDG.E.CONSTANT R20, desc[UR8][R20.64] ;  /* 0x0000000814147981 */ /* 0x000f26000c1e9900 */
[C---:B------:R-:W-:Y:S01]  /*0620*/  IMAD.WIDE.U32 R16, R23.reuse, 0x4, R16 ;  /* 0x0000000417107825 */ /* 0x040fe200078e0010 */
[----:B------:R1:W4:Y:S03]  /*0630*/  LDG.E.CONSTANT R18, desc[UR8][R18.64] ;  /* 0x0000000812127981 */ /* 0x000326000c1e9900 */
[----:B------:R-:W-:Y:S01]  /*0640*/  IMAD.WIDE.U32 R14, R23, 0x4, R14 ;  /* 0x00000004170e7825 */ /* 0x000fe200078e000e */
[----:B------:R-:W4:Y:S04]  /*0650*/  LDG.E.CONSTANT R12, desc[UR8][R12.64] ;  /* 0x000000080c0c7981 */ /* 0x000f28000c1e9900 */
[----:B------:R-:W4:Y:S04]  /*0660*/  LDG.E.CONSTANT R16, desc[UR8][R16.64] ;  /* 0x0000000810107981 */ /* 0x000f28000c1e9900 */
[----:B------:R1:W4:Y:S01]  /*0670*/  LDG.E.CONSTANT R14, desc[UR8][R14.64] ;  /* 0x000000080e0e7981 */ /* 0x000322000c1e9900 */
[----:B0-----:R-:W-:-:S02]  /*0680*/  LEA R11, R3, UR5, 0x2 ;  /* 0x00000005030b7c11 */ /* 0x001fc4000f8e10ff */
[----:B------:R-:W-:Y:S02]  /*0690*/  LEA R3, R3, UR6, 0x2 ;  /* 0x0000000603037c11 */ /* 0x000fe4000f8e10ff */
[----:B------:R-:W-:Y:S02]  /*06a0*/  MOV R26, UR10 ;  /* 0x0000000a001a7c02 */ /* 0x000fe40008000f00 */
[C---:B------:R-:W-:Y:S01]  /*06b0*/  LEA R22, R8.reuse, R11, 0x2 ;  /* 0x0000000b08167211 */ /* 0x040fe200078e10ff */
[----:B-1----:R-:W-:Y:S02]  /*06c0*/  IMAD R19, R8, 0x4, R3 ;  /* 0x0000000408137824 */ /* 0x002fe400078e0203 */
[----:B------:R-:W-:Y:S02]  /*06d0*/  IMAD R25, R26, 0x8, R11 ;  /* 0x000000081a197824 */ /* 0x000fe400078e020b */
[----:B------:R-:W-:Y:S01]  /*06e0*/  IMAD R15, R8, 0x4, R22 ;  /* 0x00000004080f7824 */ /* 0x000fe200078e0216 */
[----:B------:R-:W-:-:S02]  /*06f0*/  LEA R13, R26, R22, 0x3 ;  /* 0x000000161a0d7211 */ /* 0x000fc400078e18ff */
[C---:B------:R-:W-:Y:S01]  /*0700*/  LEA R17, R8.reuse, R19, 0x2 ;  /* 0x0000001308117211 */ /* 0x040fe200078e10ff */
[----:B------:R-:W-:-:S04]  /*0710*/  IMAD R21, R8, 0x4, R15 ;  /* 0x0000000408157824 */ /* 0x000fc800078e020f */
[----:B------:R-:W-:Y:S01]  /*0720*/  IMAD R27, R8, 0x4, R17 ;  /* 0x00000004081b7824 */ /* 0x000fe200078e0211 */
[C---:B------:R-:W-:Y:S01]  /*0730*/  LEA R29, R26.reuse, R21, 0x3 ;  /* 0x000000151a1d7211 */ /* 0x040fe200078e18ff */
[----:B-----5:R0:W-:Y:S04]  /*0740*/  STS [R11], R2 ;  /* 0x000000020b007388 */ /* 0x0201e80000000800 */
[----:B---3--:R1:W-:Y:S04]  /*0750*/  STS [R3], R0 ;  /* 0x0000000003007388 */ /* 0x0083e80000000800 */
[----:B--2---:R2:W-:Y:S01]  /*0760*/  STS [R25], R4 ;  /* 0x0000000419007388 */ /* 0x0045e20000000800 */
[----:B0-----:R-:W-:-:S03]  /*0770*/  LEA R11, R26, R15, 0x3 ;  /* 0x0000000f1a0b7211 */ /* 0x001fc600078e18ff */
[----:B----4-:R2:W-:Y:S04]  /*0780*/  STS [R22], R5 ;  /* 0x0000000516007388 */ /* 0x0105e80000000800 */
[----:B------:R2:W-:Y:S04]  /*0790*/  STS [R19], R6 ;  /* 0x0000000613007388 */ /* 0x0005e80000000800 */
[----:B------:R2:W-:Y:S04]  /*07a0*/  STS [R13], R24 ;  /* 0x000000180d007388 */ /* 0x0005e80000000800 */
[----:B------:R2:W-:Y:S04]  /*07b0*/  STS [R15], R10 ;  /* 0x0000000a0f007388 */ /* 0x0005e80000000800 */
[----:B------:R2:W-:Y:S01]  /*07c0*/  STS [R17], R20 ;  /* 0x0000001411007388 */ /* 0x0005e20000000800 */
[----:B-1----:R-:W-:-:S03]  /*07d0*/  IMAD.IADD R3, R8, 0x1, R23 ;  /* 0x0000000108037824 */ /* 0x002fc600078e0217 */
[----:B------:R2:W-:Y:S04]  /*07e0*/  STS [R11], R18 ;  /* 0x000000120b007388 */ /* 0x0005e80000000800 */
[----:B------:R2:W-:Y:S04]  /*07f0*/  STS [R21], R12 ;  /* 0x0000000c15007388 */ /* 0x0005e80000000800 */
[----:B------:R2:W-:Y:S04]  /*0800*/  STS [R27], R16 ;  /* 0x000000101b007388 */ /* 0x0005e80000000800 */
[----:B------:R2:W-:Y:S01]  /*0810*/  STS [R29], R14 ;  /* 0x0000000e1d007388 */ /* 0x0005e20000000800 */
[----:B------:R-:W-:-:S13]  /*0820*/  ISETP.GE.AND P1, PT, R3, UR10, PT ;  /* 0x0000000a03007c0c */ /* 0x000fda000bf26270 */
[----:B--2---:R-:W-:Y:S05]  /*0830*/  @!P1 BRA `(.L_x_5) ;  /* 0xfffffffc00189947 */ /* 0x004fea000383ffff */
.L_x_1:
[----:B------:R-:W-:Y:S05]  /*0840*/  BSYNC.RECONVERGENT B0 ;  /* 0x0000000000007941 */ /* 0x000fea0003800200 */
.L_x_0:
[----:B------:R-:W-:Y:S01]  /*0850*/  BAR.SYNC.DEFER_BLOCKING 0x0 ;  /* 0x0000000000007b1d */ /* 0x000fe20000010000 */
[----:B------:R-:W-:Y:S02]  /*0860*/  HFMA2 R12, -RZ, RZ, 0, 0 ;  /* 0x00000000ff0c7431 */ /* 0x000fe400000001ff */
[----:B------:R-:W-:Y:S01]  /*0870*/  IMAD.MOV.U32 R15, RZ, RZ, RZ ;  /* 0x000000ffff0f7224 */ /* 0x000fe200078e00ff */
[----:B------:R-:W-:Y:S02]  /*0880*/  CS2R R16, SRZ ;  /* 0x0000000000107805 */ /* 0x000fe4000001ff00 */
[----:B------:R-:W0:Y:S01]  /*0890*/  LDCU UR11, c[0x0][0x3a0] ;  /* 0x00007400ff0b77ac */ /* 0x000e220008000800 */
[----:B------:R-:W-:Y:S01]  /*08a0*/  BSSY.RECONVERGENT B0, `(.L_x_6) ;  /* 0x00000e8000007945 */ /* 0x000fe20003800200 */
[----:B------:R-:W2:Y:S03]  /*08b0*/  LDCU UR7, c[0x0][0x3a0] ;  /* 0x00007400ff0777ac */ /* 0x000ea60008000800 */
[----:B------:R-:W-:Y:S05]  /*08c0*/  @P0 BRA `(.L_x_7) ;  /* 0x0000000c00940947 */ /* 0x000fea0003800000 */
[----:B------:R-:W3:Y:S01]  /*08d0*/  I2F.U32.RP R4, R8 ;  /* 0x0000000800047306 */ /* 0x000ee20000209000 */
[----:B------:R-:W-:Y:S01]  /*08e0*/  IADD3 R0, PT, PT, R8, R9, RZ ;  /* 0x0000000908007210 */ /* 0x000fe20007ffe0ff */
[----:B------:R-:W-:Y:S01]  /*08f0*/  IMAD.MOV R13, RZ, RZ, -R8 ;  /* 0x000000ffff0d7224 */ /* 0x000fe200078e0a08 */
[----:B------:R-:W-:Y:S01]  /*0900*/  LEA R6, R7, UR5, 0x2 ;  /* 0x0000000507067c11 */ /* 0x000fe2000f8e10ff */
[----:B------:R-:W-:Y:S01]  /*0910*/  BSSY.RECONVERGENT B1, `(.L_x_8) ;  /* 0x0000051000017945 */ /* 0x000fe20003800200 */
[C---:B------:R-:W-:Y:S02]  /*0920*/  ISETP.GE.U32.AND P0, PT, R0.reuse, UR10, PT ;  /* 0x0000000a00007c0c */ /* 0x040fe4000bf06070 */
[----:B------:R-:W-:Y:S02]  /*0930*/  CS2R R16, SRZ ;  /* 0x0000000000107805 */ /* 0x000fe4000001ff00 */
[----:B------:R-:W-:Y:S01]  /*0940*/  VIMNMX.U32 R5, PT, PT, R0, UR10, !PT ;  /* 0x0000000a00057c48 */ /* 0x000fe2000ffe0000 */
[----:B------:R-:W-:Y:S01]  /*0950*/  IMAD.MOV.U32 R15, RZ, RZ, RZ ;  /* 0x000000ffff0f7224 */ /* 0x000fe200078e00ff */
[----:B------:R-:W-:Y:S01]  /*0960*/  SEL R11, RZ, 0x1, P0 ;  /* 0x00000001ff0b7807 */ /* 0x000fe20000000000 */
[----:B------:R-:W4:Y:S01]  /*0970*/  LDS R6, [R6] ;  /* 0x0000000006067984 */ /* 0x000f220000000800 */
[----:B------:R-:W-:-:S02]  /*0980*/  ISETP.NE.U32.AND P2, PT, R8, RZ, PT ;  /* 0x000000ff0800720c */ /* 0x000fc40003f45070 */
[----:B------:R-:W-:Y:S01]  /*0990*/  IADD3 R5, PT, PT, R5, -R0, -R11 ;  /* 0x8000000005057210 */ /* 0x000fe20007ffe80b */
[----:B---3--:R-:W3:Y:S01]  /*09a0*/  MUFU.RCP R4, R4 ;  /* 0x0000000400047308 */ /* 0x008ee20000001000 */
[----:B------:R-:W-:Y:S02]  /*09b0*/  MOV R12, RZ ;  /* 0x000000ff000c7202 */ /* 0x000fe40000000f00 */
[----:B---3--:R-:W-:-:S05]  /*09c0*/  IADD3 R2, PT, PT, R4, 0xffffffe, RZ ;  /* 0x0ffffffe04027810 */ /* 0x008fca0007ffe0ff */
[----:B------:R3:W5:Y:S02]  /*09d0*/  F2I.FTZ.U32.TRUNC.NTZ R3, R2 ;  /* 0x0000000200037305 */ /* 0x000764000021f000 */
[----:B---3--:R-:W-:Y:S02]  /*09e0*/  IMAD.MOV.U32 R2, RZ, RZ, RZ ;  /* 0x000000ffff027224 */ /* 0x008fe400078e00ff */
[----:B-----5:R-:W-:-:S04]  /*09f0*/  IMAD R13, R13, R3, RZ ;  /* 0x000000030d0d7224 */ /* 0x020fc800078e02ff */
[----:B------:R-:W-:-:S04]  /*0a00*/  IMAD.HI.U32 R4, R3, R13, R2 ;  /* 0x0000000d03047227 */ /* 0x000fc800078e0002 */
[----:B------:R-:W-:Y:S02]  /*0a10*/  IMAD.MOV.U32 R3, RZ, RZ, 0x40000000 ;  /* 0x40000000ff037424 */ /* 0x000fe400078e00ff */
[----:B------:R-:W-:Y:S02]  /*0a20*/  IMAD.HI.U32 R0, R4, R5, RZ ;  /* 0x0000000504007227 */ /* 0x000fe400078e00ff */
[----:B------:R-:W3:Y:S03]  /*0a30*/  LDC R4, c[0x0][0x3a0] ;  /* 0x0000e800ff047b82 */ /* 0x000ee60000000800 */
[----:B------:R-:W-:-:S05]  /*0a40*/  IADD3 R2, PT, PT, -R0, RZ, RZ ;  /* 0x000000ff00027210 */ /* 0x000fca0007ffe1ff */
[----:B------:R-:W-:Y:S02]  /*0a50*/  IMAD R5, R8, R2, R5 ;  /* 0x0000000208057224 */ /* 0x000fe400078e0205 */
[----:B------:R-:W5:Y:S03]  /*0a60*/  LDC R2, c[0x0][0x3a8] ;  /* 0x0000ea00ff027b82 */ /* 0x000f660000000800 */
[----:B------:R-:W-:Y:S01]  /*0a70*/  ISETP.GE.U32.AND P0, PT, R5, R8, PT ;  /* 0x000000080500720c */ /* 0x000fe20003f06070 */
[----:B---3--:R-:W-:-:S12]  /*0a80*/  FADD R4, R4, R4 ;  /* 0x0000000404047221 */ /* 0x008fd80000000000 */
[----:B------:R-:W-:Y:S01]  /*0a90*/  @P0 IMAD.IADD R5, R5, 0x1, -R8 ;  /* 0x0000000105050824 */ /* 0x000fe200078e0a08 */
[----:B------:R-:W-:-:S04]  /*0aa0*/  @P0 IADD3 R0, PT, PT, R0, 0x1, RZ ;  /* 0x0000000100000810 */ /* 0x000fc80007ffe0ff */
[----:B------:R-:W-:Y:S02]  /*0ab0*/  ISETP.GE.U32.AND P1, PT, R5, R8, PT ;  /* 0x000000080500720c */ /* 0x000fe40003f26070 */
[----:B------:R-:W-:Y:S02]  /*0ac0*/  MOV R5, R9 ;  /* 0x0000000900057202 */ /* 0x000fe40000000f00 */
[----:B-----5:R-:W-:-:S04]  /*0ad0*/  ISETP.NE.AND P0, PT, R2, 0x1, PT ;  /* 0x000000010200780c */ /* 0x020fc80003f05270 */
[----:B------:R-:W-:-:S05]  /*0ae0*/  FSEL R3, R3, -2, !P0 ;  /* 0xc000000003037808 */ /* 0x000fca0004000000 */
[----:B------:R-:W-:Y:S01]  /*0af0*/  @P1 VIADD R0, R0, 0x1 ;  /* 0x0000000100001836 */ /* 0x000fe20000000000 */
[----:B------:R-:W-:-:S04]  /*0b00*/  @!P2 LOP3.LUT R0, RZ, R8, RZ, 0x33, !PT ;  /* 0x00000008ff00a212 */ /* 0x000fc800078e33ff */
[----:B------:R-:W-:-:S04]  /*0b10*/  IADD3 R11, PT, PT, R11, R0, RZ ;  /* 0x000000000b0b7210 */ /* 0x000fc80007ffe0ff */
[----:B------:R-:W-:-:S04]  /*0b20*/  LOP3.LUT R0, R11, 0x3, RZ, 0xc0, !PT ;  /* 0x000000030b007812 */ /* 0x000fc800078ec0ff */
[----:B------:R-:W-:-:S13]  /*0b30*/  ISETP.NE.AND P1, PT, R0, 0x3, PT ;  /* 0x000000030000780c */ /* 0x000fda0003f25270 */
[----:B----4-:R-:W-:Y:S05]  /*0b40*/  @!P1 BRA `(.L_x_9) ;  /* 0x0000000000b49947 */ /* 0x010fea0003800000 */
[----:B------:R-:W3:Y:S01]  /*0b50*/  LDC R2, c[0x0][0x3ac] ;  /* 0x0000eb00ff027b82 */ /* 0x000ee20000000800 */
[----:B------:R-:W-:Y:S01]  /*0b60*/  VIADD R0, R11, 0x1 ;  /* 0x000000010b007836 */ /* 0x000fe20000000000 */
[----:B------:R-:W-:Y:S01]  /*0b70*/  LEA R25, R9, UR5, 0x2 ;  /* 0x0000000509197c11 */ /* 0x000fe2000f8e10ff */
[----:B------:R-:W-:Y:S01]  /*0b80*/  IMAD.MOV.U32 R5, RZ, RZ, R9 ;  /* 0x000000ffff057224 */ /* 0x000fe200078e0009 */
[----:B------:R-:W-:Y:S02]  /*0b90*/  MOV R17, RZ ;  /* 0x000000ff00117202 */ /* 0x000fe40000000f00 */
[----:B------:R-:W-:-:S04]  /*0ba0*/  LOP3.LUT R0, R0, 0x3, RZ, 0xc0, !PT ;  /* 0x0000000300007812 */ /* 0x000fc800078ec0ff */
[----:B------:R-:W-:-:S07]  /*0bb0*/  IADD3 R24, PT, PT, -R0, RZ, RZ ;  /* 0x000000ff00187210 */ /* 0x000fce0007ffe1ff */
.L_x_13:
[----:B------:R-:W1:Y:S01]  /*0bc0*/  LDS R13, [R25] ;  /* 0x00000000190d7984 */ /* 0x000e620000000800 */
[----:B------:R-:W-:Y:S01]  /*0bd0*/  BSSY.RECONVERGENT B2, `(.L_x_10) ;  /* 0x0000011000027945 */ /* 0x000fe20003800200 */
[----:B-1----:R-:W-:-:S04]  /*0be0*/  FADD R14, R6, -R13 ;  /* 0x8000000d060e7221 */ /* 0x002fc80000000000 */
[----:B------:R-:W-:-:S04]  /*0bf0*/  FMUL R13, R14, R14 ;  /* 0x0000000e0e0d7220 */ /* 0x000fc80000400000 */
[----:B--2---:R-:W-:-:S04]  /*0c00*/  FMUL R13, R13, UR7 ;  /* 0x000000070d0d7c20 */ /* 0x004fc80008400000 */
[----:B------:R-:W-:-:S04]  /*0c10*/  FADD R21, R13, 1 ;  /* 0x3f8000000d157421 */ /* 0x000fc80000000000 */
[----:B------:R-:W-:-:S05]  /*0c20*/  VIADD R0, R21, 0x1800000 ;  /* 0x0180000015007836 */ /* 0x000fca0000000000 */
[----:B------:R-:W-:-:S04]  /*0c30*/  LOP3.LUT R0, R0, 0x7f800000, RZ, 0xc0, !PT ;  /* 0x7f80000000007812 */ /* 0x000fc800078ec0ff */
[----:B------:R-:W-:-:S13]  /*0c40*/  ISETP.GT.U32.AND P0, PT, R0, 0x1ffffff, PT ;  /* 0x01ffffff0000780c */ /* 0x000fda0003f04070 */
[----:B------:R-:W-:Y:S05]  /*0c50*/  @P0 BRA `(.L_x_11) ;  /* 0x0000000000100947 */ /* 0x000fea0003800000 */
[----:B------:R-:W-:Y:S02]  /*0c60*/  MOV R0, R21 ;  /* 0x0000001500007202 */ /* 0x000fe40000000f00 */
[----:B------:R-:W-:-:S07]  /*0c70*/  MOV R10, 0xc90 ;  /* 0x00000c90000a7802 */ /* 0x000fce0000000f00 */
[----:B0--3--:R-:W-:Y:S05]  /*0c80*/  CALL.REL.NOINC `($__internal_0_$__cuda_sm20_rcp_rn_f32_slowpath) ;  /* 0x0000000c00d87944 */ /* 0x009fea0003c00000 */
[----:B------:R-:W-:Y:S05]  /*0c90*/  BRA `(.L_x_12) ;  /* 0x0000000000107947 */ /* 0x000fea0003800000 */
.L_x_11:
[----:B------:R-:W1:Y:S02]  /*0ca0*/  MUFU.RCP R20, R21 ;  /* 0x0000001500147308 */ /* 0x000e640000001000 */
[----:B-1----:R-:W-:-:S04]  /*0cb0*/  FFMA R0, R21, R20, -1 ;  /* 0xbf80000015007423 */ /* 0x002fc80000000014 */
[----:B------:R-:W-:-:S04]  /*0cc0*/  FADD.FTZ R19, -R0, -RZ ;  /* 0x800000ff00137221 */ /* 0x000fc80000010100 */
[----:B------:R-:W-:-:S07]  /*0cd0*/  FFMA R20, R20, R19, R20 ;  /* 0x0000001314147223 */ /* 0x000fce0000000014 */
.L_x_12:
[----:B0-----:R-:W-:Y:S05]  /*0ce0*/  BSYNC.RECONVERGENT B2 ;  /* 0x0000000000027941 */ /* 0x001fea0003800200 */
.L_x_10:
[----:B---3--:R-:W-:Y:S01]  /*0cf0*/  IMAD R10, R2, 0x8, R25 ;  /* 0x00000008020a7824 */ /* 0x008fe200078e0219 */
[----:B------:R0:W1:Y:S01]  /*0d00*/  LDS R21, [R25+UR4] ;  /* 0x0000000419157984 */ /* 0x0000620008000800 */
[----:B------:R-:W-:Y:S02]  /*0d10*/  VIADD R24, R24, 0x1 ;  /* 0x0000000118187836 */ /* 0x000fe40000000000 */
[----:B------:R-:W-:Y:S02]  /*0d20*/  HFMA2 R18, -RZ, RZ, 2.125, 0 ;  /* 0x40400000ff127431 */ /* 0x000fe400000001ff */
[----:B------:R-:W-:Y:S01]  /*0d30*/  FMUL R14, R3, R14 ;  /* 0x0000000e030e7220 */ /* 0x000fe20000400000 */
[----:B------:R-:W2:Y:S01]  /*0d40*/  LDS R19, [R10] ;  /* 0x000000000a137984 */ /* 0x000ea20000000800 */
[----:B------:R-:W-:Y:S01]  /*0d50*/  FMUL R0, R20, R20 ;  /* 0x0000001414007220 */ /* 0x000fe20000400000 */
[----:B------:R-:W-:Y:S01]  /*0d60*/  ISETP.NE.AND P0, PT, R24, RZ, PT ;  /* 0x000000ff1800720c */ /* 0x000fe20003f05270 */
[----:B------:R-:W-:Y:S01]  /*0d70*/  FMUL R14, R14, UR7 ;  /* 0x000000070e0e7c20 */ /* 0x000fe20008400000 */
[----:B------:R-:W-:Y:S01]  /*0d80*/  FADD R15, R20, R15 ;  /* 0x0000000f140f7221 */ /* 0x000fe20000000000 */
[C---:B------:R-:W-:Y:S01]  /*0d90*/  IADD3 R5, PT, PT, R8.reuse, R5, RZ ;  /* 0x0000000508057210 */ /* 0x040fe20007ffe0ff */
[----:B0-----:R-:W-:-:S02]  /*0da0*/  IMAD R25, R8, 0x4, R25 ;  /* 0x0000000408197824 */ /* 0x001fc400078e0219 */
[----:B------:R-:W-:Y:S01]  /*0db0*/  FFMA R17, R0, R14, R17 ;  /* 0x0000000e00117223 */ /* 0x000fe20000000011 */
[----:B------:R-:W-:Y:S01]  /*0dc0*/  FFMA R18, R13, R18, -1 ;  /* 0xbf8000000d127423 */ /* 0x000fe20000000012 */
[----:B------:R-:W-:Y:S01]  /*0dd0*/  FMUL R13, R4, R0 ;  /* 0x00000000040d7220 */ /* 0x000fe20000400000 */
[-C--:B-1----:R-:W-:Y:S01]  /*0de0*/  FFMA R16, R21, R20.reuse, R16 ;  /* 0x0000001415107223 */ /* 0x082fe20000000010 */
[----:B--2---:R-:W-:-:S04]  /*0df0*/  FFMA R12, R19, R20, R12 ;  /* 0x00000014130c7223 */ /* 0x004fc8000000000c */
[----:B------:R-:W-:Y:S01]  /*0e00*/  FFMA R12, R13, |R18|, R12 ;  /* 0x400000120d0c7223 */ /* 0x000fe2000000000c */
[----:B------:R-:W-:Y:S06]  /*0e10*/  @P0 BRA `(.L_x_13) ;  /* 0xfffffffc00680947 */ /* 0x000fec000383ffff */
.L_x_9:
[----:B0-2---:R-:W-:Y:S05]  /*0e20*/  BSYNC.RECONVERGENT B1 ;  /* 0x0000000000017941 */ /* 0x005fea0003800200 */
.L_x_8:
[----:B------:R-:W3:Y:S01]  /*0e30*/  LDC R2, c[0x0][0x3ac] ;  /* 0x0000eb00ff027b82 */ /* 0x000ee20000000800 */
[----:B------:R-:W-:-:S13]  /*0e40*/  ISETP.GE.U32.AND P0, PT, R11, 0x3, PT ;  /* 0x000000030b00780c */ /* 0x000fda0003f06070 */
[----:B------:R-:W-:Y:S05]  /*0e50*/  @!P0 BRA `(.L_x_7) ;  /* 0x0000000800308947 */ /* 0x000fea0003800000 */
.L_x_26:
[----:B------:R-:W-:Y:S01]  /*0e60*/  LEA R13, R5, UR5, 0x2 ;  /* 0x00000005050d7c11 */ /* 0x000fe2000f8e10ff */
[----:B------:R-:W-:Y:S04]  /*0e70*/  BSSY.RECONVERGENT B1, `(.L_x_14) ;  /* 0x0000012000017945 */ /* 0x000fe80003800200 */
[----:B------:R-:W0:Y:S02]  /*0e80*/  LDS R11, [R13] ;  /* 0x000000000d0b7984 */ /* 0x000e240000000800 */
[----:B0-----:R-:W-:-:S04]  /*0e90*/  FADD R26, R6, -R11 ;  /* 0x8000000b061a7221 */ /* 0x001fc80000000000 */
[----:B------:R-:W-:-:S04]  /*0ea0*/  FMUL R24, R26, R26 ;  /* 0x0000001a1a187220 */ /* 0x000fc80000400000 */
[----:B------:R-:W-:-:S04]  /*0eb0*/  FMUL R24, R24, UR11 ;  /* 0x0000000b18187c20 */ /* 0x000fc80008400000 */
[----:B-1----:R-:W-:-:S05]  /*0ec0*/  FADD R19, R24, 1 ;  /* 0x3f80000018137421 */ /* 0x002fca0000000000 */
[----:B------:R-:W-:-:S04]  /*0ed0*/  IADD3 R0, PT, PT, R19, 0x1800000, RZ ;  /* 0x0180000013007810 */ /* 0x000fc80007ffe0ff */
[----:B------:R-:W-:-:S04]  /*0ee0*/  LOP3.LUT R0, R0, 0x7f800000, RZ, 0xc0, !PT ;  /* 0x7f80000000007812 */ /* 0x000fc800078ec0ff */
[----:B------:R-:W-:-:S13]  /*0ef0*/  ISETP.GT.U32.AND P0, PT, R0, 0x1ffffff, PT ;  /* 0x01ffffff0000780c */ /* 0x000fda0003f04070 */
[----:B------:R-:W-:Y:S05]  /*0f00*/  @P0 BRA `(.L_x_15) ;  /* 0x0000000000100947 */ /* 0x000fea0003800000 */
[----:B------:R-:W-:Y:S01]  /*0f10*/  IMAD.MOV.U32 R0, RZ, RZ, R19 ;  /* 0x000000ffff007224 */ /* 0x000fe200078e0013 */
[----:B------:R-:W-:-:S07]  /*0f20*/  MOV R10, 0xf40 ;  /* 0x00000f40000a7802 */ /* 0x000fce0000000f00 */
[----:B---3--:R-:W-:Y:S05]  /*0f30*/  CALL.REL.NOINC `($__internal_0_$__cuda_sm20_rcp_rn_f32_slowpath) ;  /* 0x0000000c002c7944 */ /* 0x008fea0003c00000 */
[----:B------:R-:W-:Y:S05]  /*0f40*/  BRA `(.L_x_16) ;  /* 0x0000000000107947 */ /* 0x000fea0003800000 */
.L_x_15:
[----:B------:R-:W0:Y:S02]  /*0f50*/  MUFU.RCP R20, R19 ;  /* 0x0000001300147308 */ /* 0x000e240000001000 */
[----:B0-----:R-:W-:-:S04]  /*0f60*/  FFMA R0, R19, R20, -1 ;  /* 0xbf80000013007423 */ /* 0x001fc80000000014 */
[----:B------:R-:W-:-:S04]  /*0f70*/  FADD.FTZ R11, -R0, -RZ ;  /* 0x800000ff000b7221 */ /* 0x000fc80000010100 */
[----:B------:R-:W-:-:S07]  /*0f80*/  FFMA R20, R20, R11, R20 ;  /* 0x0000000b14147223 */ /* 0x000fce0000000014 */
.L_x_16:
[----:B------:R-:W-:Y:S05]  /*0f90*/  BSYNC.RECONVERGENT B1 ;  /* 0x0000000000017941 */ /* 0x000fea0003800200 */
.L_x_14:
[----:B------:R-:W-:Y:S01]  /*0fa0*/  LEA R11, R8, R13, 0x2 ;  /* 0x0000000d080b7211 */ /* 0x000fe200078e10ff */
[----:B---3--:R-:W-:Y:S01]  /*0fb0*/  IMAD R21, R2, 0x8, R13 ;  /* 0x0000000802157824 */ /* 0x008fe200078e020d */
[----:B------:R-:W-:Y:S01]  /*0fc0*/  LEA R27, R5, UR6, 0x2 ;  /* 0x00000006051b7c11 */ /* 0x000fe2000f8e10ff */
[----:B------:R-:W-:Y:S01]  /*0fd0*/  FMUL R26, R3, R26 ;  /* 0x0000001a031a7220 */ /* 0x000fe20000400000 */
[----:B------:R-:W-:Y:S01]  /*0fe0*/  BSSY.RECONVERGENT B1, `(.L_x_17) ;  /* 0x000001d000017945 */ /* 0x000fe20003800200 */
[----:B------:R-:W0:Y:S01]  /*0ff0*/  LDS R23, [R11] ;  /* 0x000000000b177984 */ /* 0x000e220000000800 */
[----:B------:R-:W-:Y:S01]  /*1000*/  FADD R15, R20, R15 ;  /* 0x0000000f140f7221 */ /* 0x000fe20000000000 */
[----:B------:R-:W-:Y:S02]  /*1010*/  FMUL R26, R26, UR11 ;  /* 0x0000000b1a1a7c20 */ /* 0x000fe40008400000 */
[----:B------:R-:W1:Y:S04]  /*1020*/  LDS R21, [R21] ;  /* 0x0000000015157984 */ /* 0x000e680000000800 */
[----:B------:R-:W2:Y:S01]  /*1030*/  LDS R19, [R27] ;  /* 0x000000001b137984 */ /* 0x000ea20000000800 */
[----:B0-----:R-:W-:Y:S01]  /*1040*/  FADD R14, R6, -R23 ;  /* 0x80000017060e7221 */ /* 0x001fe20000000000 */
[----:B------:R-:W-:-:S03]  /*1050*/  MOV R23, 0x40400000 ;  /* 0x4040000000177802 */ /* 0x000fc60000000f00 */
[----:B------:R-:W-:Y:S01]  /*1060*/  FMUL R13, R14, R14 ;  /* 0x0000000e0e0d7220 */ /* 0x000fe20000400000 */
[-C--:B-1----:R-:W-:Y:S01]  /*1070*/  FFMA R21, R21, R20.reuse, R12 ;  /* 0x0000001415157223 */ /* 0x082fe2000000000c */
[----:B------:R-:W-:Y:S02]  /*1080*/  FFMA R24, R24, R23, -1 ;  /* 0xbf80000018187423 */ /* 0x000fe40000000017 */
[----:B------:R-:W-:Y:S01]  /*1090*/  FMUL R13, R13, UR11 ;  /* 0x0000000b0d0d7c20 */ /* 0x000fe20008400000 */
[----:B--2---:R-:W-:-:S03]  /*10a0*/  FFMA R16, R19, R20, R16 ;  /* 0x0000001413107223 */ /* 0x004fc60000000010 */
[----:B------:R-:W-:-:S04]  /*10b0*/  FADD R0, R13, 1 ;  /* 0x3f8000000d007421 */ /* 0x000fc80000000000 */
[----:B------:R-:W-:-:S05]  /*10c0*/  VIADD R10, R0, 0x1800000 ;  /* 0x01800000000a7836 */ /* 0x000fca0000000000 */
[----:B------:R-:W-:Y:S01]  /*10d0*/  LOP3.LUT R18, R10, 0x7f800000, RZ, 0xc0, !PT ;  /* 0x7f8000000a127812 */ /* 0x000fe200078ec0ff */
[----:B------:R-:W-:-:S03]  /*10e0*/  FMUL R10, R20, R20 ;  /* 0x00000014140a7220 */ /* 0x000fc60000400000 */
[----:B------:R-:W-:Y:S01]  /*10f0*/  ISETP.GT.U32.AND P0, PT, R18, 0x1ffffff, PT ;  /* 0x01ffffff1200780c */ /* 0x000fe20003f04070 */
[----:B------:R-:W-:Y:S01]  /*1100*/  FMUL R12, R4, R10 ;  /* 0x0000000a040c7220 */ /* 0x000fe20000400000 */
[----:B------:R-:W-:-:S03]  /*1110*/  FFMA R17, R10, R26, R17 ;  /* 0x0000001a0a117223 */ /* 0x000fc60000000011 */
[----:B------:R-:W-:-:S08]  /*1120*/  FFMA R24, R12, |R24|, R21 ;  /* 0x400000180c187223 */ /* 0x000fd00000000015 */
[----:B------:R-:W-:Y:S05]  /*1130*/  @P0 BRA `(.L_x_18) ;  /* 0x00000000000c0947 */ /* 0x000fea0003800000 */
[----:B------:R-:W-:-:S07]  /*1140*/  MOV R10, 0x1160 ;  /* 0x00001160000a7802 */ /* 0x000fce0000000f00 */
[----:B------:R-:W-:Y:S05]  /*1150*/  CALL.REL.NOINC `($__internal_0_$__cuda_sm20_rcp_rn_f32_slowpath) ;  /* 0x0000000800a47944 */ /* 0x000fea0003c00000 */
[----:B------:R-:W-:Y:S05]  /*1160*/  BRA `(.L_x_19) ;  /* 0x0000000000107947 */ /* 0x000fea0003800000 */
.L_x_18:
[----:B------:R-:W0:Y:S02]  /*1170*/  MUFU.RCP R19, R0 ;  /* 0x0000000000137308 */ /* 0x000e240000001000 */
[----:B0-----:R-:W-:-:S04]  /*1180*/  FFMA R10, R0, R19, -1 ;  /* 0xbf800000000a7423 */ /* 0x001fc80000000013 */
[----:B------:R-:W-:-:S04]  /*1190*/  FADD.FTZ R10, -R10, -RZ ;  /* 0x800000ff0a0a7221 */ /* 0x000fc80000010100 */
[----:B------:R-:W-:-:S07]  /*11a0*/  FFMA R20, R19, R10, R19 ;  /* 0x0000000a13147223 */ /* 0x000fce0000000013 */
.L_x_19:
[----:B------:R-:W-:Y:S05]  /*11b0*/  BSYNC.RECONVERGENT B1 ;  /* 0x0000000000017941 */ /* 0x000fea0003800200 */
.L_x_17:
[----:B------:R-:W-:Y:S01]  /*11c0*/  LEA R25, R8, R11, 0x2 ;  /* 0x0000000b08197211 */ /* 0x000fe200078e10ff */
[----:B------:R-:W-:Y:S01]  /*11d0*/  IMAD R21, R2, 0x8, R11 ;  /* 0x0000000802157824 */ /* 0x000fe200078e020b */
[----:B------:R-:W-:Y:S01]  /*11e0*/  LEA R27, R8, R27, 0x2 ;  /* 0x0000001b081b7211 */ /* 0x000fe200078e10ff */
[----:B------:R-:W-:Y:S01]  /*11f0*/  IMAD.MOV.U32 R10, RZ, RZ, 0x40400000 ;  /* 0x40400000ff0a7424 */ /* 0x000fe200078e00ff */
[----:B------:R-:W-:Y:S01]  /*1200*/  BSSY.RECONVERGENT B1, `(.L_x_20) ;  /* 0x000001d000017945 */ /* 0x000fe20003800200 */
[----:B------:R-:W0:Y:S01]  /*1210*/  LDS R23, [R25] ;  /* 0x0000000019177984 */ /* 0x000e220000000800 */
[----:B------:R-:W-:Y:S01]  /*1220*/  FADD R15, R15, R20 ;  /* 0x000000140f0f7221 */ /* 0x000fe20000000000 */
[----:B------:R-:W-:Y:S01]  /*1230*/  FFMA R10, R13, R10, -1 ;  /* 0xbf8000000d0a7423 */ /* 0x000fe2000000000a */
[----:B------:R-:W-:Y:S01]  /*1240*/  FMUL R13, R3, R14 ;  /* 0x0000000e030d7220 */ /* 0x000fe20000400000 */
[----:B------:R-:W1:Y:S01]  /*1250*/  LDS R21, [R21] ;  /* 0x0000000015157984 */ /* 0x000e620000000800 */
[----:B------:R-:W-:-:S02]  /*1260*/  FMUL R14, R20, R20 ;  /* 0x00000014140e7220 */ /* 0x000fc40000400000 */
[----:B------:R-:W-:Y:S01]  /*1270*/  FMUL R13, R13, UR11 ;  /* 0x0000000b0d0d7c20 */ /* 0x000fe20008400000 */
[----:B------:R-:W2:Y:S03]  /*1280*/  LDS R19, [R27] ;  /* 0x000000001b137984 */ /* 0x000ea60000000800 */
[----:B------:R-:W-:Y:S01]  /*1290*/  FFMA R13, R14, R13, R17 ;  /* 0x0000000d0e0d7223 */ /* 0x000fe20000000011 */
[----:B0-----:R-:W-:-:S04]  /*12a0*/  FADD R12, R6, -R23 ;  /* 0x80000017060c7221 */ /* 0x001fc80000000000 */
[----:B------:R-:W-:Y:S01]  /*12b0*/  FMUL R11, R12, R12 ;  /* 0x0000000c0c0b7220 */ /* 0x000fe20000400000 */
[----:B-1----:R-:W-:-:S03]  /*12c0*/  FFMA R21, R21, R20, R24 ;  /* 0x0000001415157223 */ /* 0x002fc60000000018 */
[----:B------:R-:W-:Y:S01]  /*12d0*/  FMUL R11, R11, UR11 ;  /* 0x0000000b0b0b7c20 */ /* 0x000fe20008400000 */
[----:B--2---:R-:W-:-:S03]  /*12e0*/  FFMA R16, R19, R20, R16 ;  /* 0x0000001413107223 */ /* 0x004fc60000000010 */
[----:B------:R-:W-:-:S05]  /*12f0*/  FADD R0, R11, 1 ;  /* 0x3f8000000b007421 */ /* 0x000fca0000000000 */
[----:B------:R-:W-:-:S04]  /*1300*/  IADD3 R18, PT, PT, R0, 0x1800000, RZ ;  /* 0x0180000000127810 */ /* 0x000fc80007ffe0ff */
[----:B------:R-:W-:-:S04]  /*1310*/  LOP3.LUT R18, R18, 0x7f800000, RZ, 0xc0, !PT ;  /* 0x7f80000012127812 */ /* 0x000fc800078ec0ff */
[----:B------:R-:W-:Y:S01]  /*1320*/  ISETP.GT.U32.AND P0, PT, R18, 0x1ffffff, PT ;  /* 0x01ffffff1200780c */ /* 0x000fe20003f04070 */
[----:B------:R-:W-:-:S04]  /*1330*/  FMUL R18, R4, R14 ;  /* 0x0000000e04127220 */ /* 0x000fc80000400000 */
[----:B------:R-:W-:-:S08]  /*1340*/  FFMA R14, R18, |R10|, R21 ;  /* 0x4000000a120e7223 */ /* 0x000fd00000000015 */
[----:B------:R-:W-:Y:S05]  /*1350*/  @P0 BRA `(.L_x_21) ;  /* 0x00000000000c0947 */ /* 0x000fea0003800000 */
[----:B------:R-:W-:-:S07]  /*1360*/  MOV R10, 0x1380 ;  /* 0x00001380000a7802 */ /* 0x000fce0000000f00 */
[----:B------:R-:W-:Y:S05]  /*1370*/  CALL.REL.NOINC `($__internal_0_$__cuda_sm20_rcp_rn_f32_slowpath) ;  /* 0x00000008001c7944 */ /* 0x000fea0003c00000 */
[----:B------:R-:W-:Y:S05]  /*1380*/  BRA `(.L_x_22) ;  /* 0x0000000000107947 */ /* 0x000fea0003800000 */
.L_x_21:
[----:B------:R-:W0:Y:S02]  /*1390*/  MUFU.RCP R17, R0 ;  /* 0x0000000000117308 */ /* 0x000e240000001000 */
[----:B0-----:R-:W-:-:S04]  /*13a0*/  FFMA R10, R0, R17, -1 ;  /* 0xbf800000000a7423 */ /* 0x001fc80000000011 */
[----:B------:R-:W-:-:S04]  /*13b0*/  FADD.FTZ R10, -R10, -RZ ;  /* 0x800000ff0a0a7221 */ /* 0x000fc80000010100 */
[----:B------:R-:W-:-:S07]  /*13c0*/  FFMA R20, R17, R10, R17 ;  /* 0x0000000a11147223 */ /* 0x000fce0000000011 */
.L_x_22:
[----:B------:R-:W-:Y:S05]  /*13d0*/  BSYNC.RECONVERGENT B1 ;  /* 0x0000000000017941 */ /* 0x000fea0003800200 */
.L_x_20:
[----:B------:R-:W-:Y:S01]  /*13e0*/  IMAD R17, R8, 0x4, R25 ;  /* 0x0000000408117824 */ /* 0x000fe200078e0219 */
[----:B------:R-:W-:Y:S01]  /*13f0*/  LEA R21, R2, R25, 0x3 ;  /* 0x0000001902157211 */ /* 0x000fe200078e18ff */
[----:B------:R-:W-:Y:S02]  /*1400*/  IMAD R25, R8, 0x4, R27 ;  /* 0x0000000408197824 */ /* 0x000fe400078e021b */
[----:B------:R-:W-:Y:S02]  /*1410*/  HFMA2 R18, -RZ, RZ, 2.125, 0 ;  /* 0x40400000ff127431 */ /* 0x000fe400000001ff */
[----:B------:R-:W-:Y:S01]  /*1420*/  FMUL R12, R3, R12 ;  /* 0x0000000c030c7220 */ /* 0x000fe20000400000 */
[----:B------:R-:W0:Y:S01]  /*1430*/  LDS R23, [R17] ;  /* 0x0000000011177984 */ /* 0x000e220000000800 */
[----:B------:R-:W-:Y:S01]  /*1440*/  BSSY.RECONVERGENT B1, `(.L_x_23) ;  /* 0x000001b000017945 */ /* 0x000fe20003800200 */
[----:B------:R-:W-:Y:S01]  /*1450*/  FADD R15, R15, R20 ;  /* 0x000000140f0f7221 */ /* 0x000fe20000000000 */
[----:B------:R-:W-:Y:S01]  /*1460*/  FMUL R12, R12, UR11 ;  /* 0x0000000b0c0c7c20 */ /* 0x000fe20008400000 */
[----:B------:R-:W1:Y:S04]  /*1470*/  LDS R21, [R21] ;  /* 0x0000000015157984 */ /* 0x000e680000000800 */
[----:B------:R-:W2:Y:S01]  /*1480*/  LDS R19, [R25] ;  /* 0x0000000019137984 */ /* 0x000ea20000000800 */
[----:B------:R-:W-:Y:S01]  /*1490*/  FFMA R11, R11, R18, -1 ;  /* 0xbf8000000b0b7423 */ /* 0x000fe20000000012 */
[----:B0-----:R-:W-:-:S04]  /*14a0*/  FADD R24, R6, -R23 ;  /* 0x8000001706187221 */ /* 0x001fc80000000000 */
[----:B------:R-:W-:Y:S01]  /*14b0*/  FMUL R26, R24, R24 ;  /* 0x00000018181a7220 */ /* 0x000fe20000400000 */
[----:B-1----:R-:W-:-:S03]  /*14c0*/  FFMA R14, R21, R20, R14 ;  /* 0x00000014150e7223 */ /* 0x002fc6000000000e */
        /* <DEDUP_REMOVED lines=14> */
.L_x_24:
[----:B------:R-:W0:Y:S02]  /*15b0*/  MUFU.RCP R19, R0 ;  /* 0x0000000000137308 */ /* 0x000e240000001000 */
[----:B0-----:R-:W-:-:S04]  /*15c0*/  FFMA R10, R0, R19, -1 ;  /* 0xbf800000000a7423 */ /* 0x001fc80000000013 */
[----:B------:R-:W-:-:S04]  /*15d0*/  FADD.FTZ R10, -R10, -RZ ;  /* 0x800000ff0a0a7221 */ /* 0x000fc80000010100 */
[----:B------:R-:W-:-:S07]  /*15e0*/  FFMA R20, R19, R10, R19 ;  /* 0x0000000a13147223 */ /* 0x000fce0000000013 */
.L_x_25:
[----:B------:R-:W-:Y:S05]  /*15f0*/  BSYNC.RECONVERGENT B1 ;  /* 0x0000000000017941 */ /* 0x000fea0003800200 */
.L_x_23:
[----:B------:R-:W-:Y:S01]  /*1600*/  LEA R17, R2, R17, 0x3 ;  /* 0x0000001102117211 */ /* 0x000fe200078e18ff */
[C---:B------:R-:W-:Y:S01]  /*1610*/  IMAD R25, R8.reuse, 0x4, R25 ;  /* 0x0000000408197824 */ /* 0x040fe200078e0219 */
[----:B------:R-:W-:Y:S01]  /*1620*/  MOV R19, 0x40400000 ;  /* 0x4040000000137802 */ /* 0x000fe20000000f00 */
[----:B------:R-:W-:Y:S02]  /*1630*/  IMAD R5, R8, 0x4, R5 ;  /* 0x0000000408057824 */ /* 0x000fe400078e0205 */
[----:B------:R-:W-:Y:S01]  /*1640*/  FMUL R24, R3, R24 ;  /* 0x0000001803187220 */ /* 0x000fe20000400000 */
[----:B------:R0:W1:Y:S01]  /*1650*/  LDS R10, [R17] ;  /* 0x00000000110a7984 */ /* 0x0000620000000800 */
[----:B------:R-:W-:Y:S01]  /*1660*/  FMUL R0, R20, R20 ;  /* 0x0000001414007220 */ /* 0x000fe20000400000 */
[----:B------:R-:W-:Y:S01]  /*1670*/  FFMA R12, R26, R19, -1 ;  /* 0xbf8000001a0c7423 */ /* 0x000fe20000000013 */
[----:B------:R-:W-:Y:S01]  /*1680*/  ISETP.GE.AND P0, PT, R5, R2, PT ;  /* 0x000000020500720c */ /* 0x000fe20003f06270 */
[----:B------:R-:W2:Y:S01]  /*1690*/  LDS R25, [R25] ;  /* 0x0000000019197984 */ /* 0x000ea20000000800 */
[----:B------:R-:W-:Y:S01]  /*16a0*/  FMUL R24, R24, UR11 ;  /* 0x0000000b18187c20 */ /* 0x000fe20008400000 */
[----:B------:R-:W-:-:S03]  /*16b0*/  FADD R15, R15, R20 ;  /* 0x000000140f0f7221 */ /* 0x000fc60000000000 */
[----:B0-----:R-:W-:Y:S01]  /*16c0*/  FFMA R17, R0, R24, R13 ;  /* 0x0000001800117223 */ /* 0x001fe2000000000d */
[----:B-1----:R-:W-:Y:S01]  /*16d0*/  FFMA R10, R10, R20, R11 ;  /* 0x000000140a0a7223 */ /* 0x002fe2000000000b */
[----:B------:R-:W-:Y:S01]  /*16e0*/  FMUL R11, R4, R0 ;  /* 0x00000000040b7220 */ /* 0x000fe20000400000 */
[----:B--2---:R-:W-:-:S03]  /*16f0*/  FFMA R16, R25, R20, R16 ;  /* 0x0000001419107223 */ /* 0x004fc60000000010 */
[----:B------:R-:W-:Y:S01]  /*1700*/  FFMA R12, R11, |R12|, R10 ;  /* 0x4000000c0b0c7223 */ /* 0x000fe2000000000a */
[----:B------:R-:W-:Y:S06]  /*1710*/  @!P0 BRA `(.L_x_26) ;  /* 0xfffffff400d08947 */ /* 0x000fec000383ffff */
.L_x_7:
[----:B0-2---:R-:W-:Y:S05]  /*1720*/  BSYNC.RECONVERGENT B0 ;  /* 0x0000000000007941 */ /* 0x005fea0003800200 */
.L_x_6:
[----:B------:R-:W-:Y:S01]  /*1730*/  UIADD3 UR4, UPT, UPT, UR6, UR4, UR4 ;  /* 0x0000000406047290 */ /* 0x000fe2000fffe004 */
[----:B------:R-:W-:-:S05]  /*1740*/  ISETP.GE.U32.AND P0, PT, R8, 0x2, PT ;  /* 0x000000020800780c */ /* 0x000fca0003f06070 */
[----:B------:R-:W-:-:S05]  /*1750*/  LEA R0, R9, UR4, 0x2 ;  /* 0x0000000409007c11 */ /* 0x000fca000f8e10ff */
[----:B------:R0:W-:Y:S04]  /*1760*/  STS [R0], R16 ;  /* 0x0000001000007388 */ /* 0x0001e80000000800 */
[----:B------:R0:W-:Y:S04]  /*1770*/  STS [R0+0x400], R17 ;  /* 0x0004001100007388 */ /* 0x0001e80000000800 */
[----:B------:R0:W-:Y:S04]  /*1780*/  STS [R0+0x800], R12 ;  /* 0x0008000c00007388 */ /* 0x0001e80000000800 */
[----:B------:R0:W-:Y:S01]  /*1790*/  STS [R0+0xc00], R15 ;  /* 0x000c000f00007388 */ /* 0x0001e20000000800 */
[----:B------:R-:W-:Y:S06]  /*17a0*/  BAR.SYNC.DEFER_BLOCKING 0x0 ;  /* 0x0000000000007b1d */ /* 0x000fec0000010000 */
[----:B------:R-:W-:Y:S05]  /*17b0*/  @!P0 BRA `(.L_x_27) ;  /* 0x0000000000688947 */ /* 0x000fea0003800000 */
.L_x_30:
[----:B------:R-:W-:Y:S01]  /*17c0*/  SHF.R.U32.HI R6, RZ, 0x1, R8 ;  /* 0x00000001ff067819 */ /* 0x000fe20000011608 */
[----:B------:R-:W-:Y:S03]  /*17d0*/  BSSY.RECONVERGENT B0, `(.L_x_28) ;  /* 0x0000014000007945 */ /* 0x000fe60003800200 */
[----:B------:R-:W-:-:S13]  /*17e0*/  ISETP.GE.U32.AND P0, PT, R9, R6, PT ;  /* 0x000000060900720c */ /* 0x000fda0003f06070 */
[----:B--2---:R-:W-:Y:S05]  /*17f0*/  @P0 BRA `(.L_x_29) ;  /* 0x0000000000440947 */ /* 0x004fea0003800000 */
[----:B---3--:R-:W-:Y:S01]  /*1800*/  LEA R2, R6, R0, 0x2 ;  /* 0x0000000006027211 */ /* 0x008fe200078e10ff */
[----:B------:R-:W-:Y:S04]  /*1810*/  LDS R4, [R0] ;  /* 0x0000000000047984 */ /* 0x000fe80000000800 */
[----:B------:R-:W2:Y:S04]  /*1820*/  LDS R3, [R2] ;  /* 0x0000000002037984 */ /* 0x000ea80000000800 */
[----:B------:R-:W-:Y:S04]  /*1830*/  LDS R5, [R0+0x400] ;  /* 0x0004000000057984 */ /* 0x000fe80000000800 */
[----:B------:R-:W-:Y:S04]  /*1840*/  LDS R11, [R0+0x800] ;  /* 0x00080000000b7984 */ /* 0x000fe80000000800 */
[----:B------:R-:W-:Y:S01]  /*1850*/  LDS R13, [R0+0xc00] ;  /* 0x000c0000000d7984 */ /* 0x000fe20000000800 */
[----:B--2---:R-:W-:-:S05]  /*1860*/  FADD R3, R3, R4 ;  /* 0x0000000403037221 */ /* 0x004fca0000000000 */
[----:B------:R-:W-:Y:S04]  /*1870*/  STS [R0], R3 ;  /* 0x0000000300007388 */ /* 0x000fe80000000800 */
[----:B------:R-:W2:Y:S02]  /*1880*/  LDS R4, [R2+0x400] ;  /* 0x0004000002047984 */ /* 0x000ea40000000800 */
[----:B--2---:R-:W-:-:S05]  /*1890*/  FADD R5, R4, R5 ;  /* 0x0000000504057221 */ /* 0x004fca0000000000 */
[----:B------:R-:W-:Y:S04]  /*18a0*/  STS [R0+0x400], R5 ;  /* 0x0004000500007388 */ /* 0x000fe80000000800 */
[----:B------:R-:W2:Y:S02]  /*18b0*/  LDS R4, [R2+0x800] ;  /* 0x0008000002047984 */ /* 0x000ea40000000800 */
[----:B--2---:R-:W-:-:S05]  /*18c0*/  FADD R11, R4, R11 ;  /* 0x0000000b040b7221 */ /* 0x004fca0000000000 */
[----:B------:R-:W-:Y:S04]  /*18d0*/  STS [R0+0x800], R11 ;  /* 0x0008000b00007388 */ /* 0x000fe80000000800 */
[----:B------:R-:W2:Y:S02]  /*18e0*/  LDS R4, [R2+0xc00] ;  /* 0x000c000002047984 */ /* 0x000ea40000000800 */
[----:B--2---:R-:W-:-:S05]  /*18f0*/  FADD R13, R4, R13 ;  /* 0x0000000d040d7221 */ /* 0x004fca0000000000 */
[----:B------:R2:W-:Y:S02]  /*1900*/  STS [R0+0xc00], R13 ;  /* 0x000c000d00007388 */ /* 0x0005e40000000800 */
.L_x_29:
[----:B------:R-:W-:Y:S05]  /*1910*/  BSYNC.RECONVERGENT B0 ;  /* 0x0000000000007941 */ /* 0x000fea0003800200 */
.L_x_28:
[----:B------:R-:W-:Y:S01]  /*1920*/  BAR.SYNC.DEFER_BLOCKING 0x0 ;  /* 0x0000000000007b1d */ /* 0x000fe20000010000 */
[----:B------:R-:W-:Y:S01]  /*1930*/  ISETP.GT.U32.AND P0, PT, R8, 0x3, PT ;  /* 0x000000030800780c */ /* 0x000fe20003f04070 */
[----:B------:R-:W-:-:S12]  /*1940*/  IMAD.MOV.U32 R8, RZ, RZ, R6 ;  /* 0x000000ffff087224 */ /* 0x000fd800078e0006 */
[----:B------:R-:W-:Y:S05]  /*1950*/  @P0 BRA `(.L_x_30) ;  /* 0xfffffffc00980947 */ /* 0x000fea000383ffff */
.L_x_27:
[----:B------:R-:W-:-:S13]  /*1960*/  ISETP.NE.AND P0, PT, R9, RZ, PT ;  /* 0x000000ff0900720c */ /* 0x000fda0003f05270 */
[----:B------:R-:W-:Y:S05]  /*1970*/  @P0 EXIT ;  /* 0x000000000000094d */ /* 0x000fea0003800000 */
[----:B---3--:R-:W3:Y:S04]  /*1980*/  LDS R2, [UR4+0xc00] ;  /* 0x000c0004ff027984 */ /* 0x008ee80008000800 */
[----:B0-2---:R-:W0:Y:S01]  /*1990*/  LDS R0, [UR4+0x800] ;  /* 0x00080004ff007984 */ /* 0x005e220008000800 */
[----:B---3--:R-:W-:-:S04]  /*19a0*/  FMNMX R3, R2, 9.9999999747524270788e-07, !PT ;  /* 0x358637bd02037809 */ /* 0x008fc80007800000 */
[----:B------:R-:W2:Y:S08]  /*19b0*/  MUFU.RCP R2, R3 ;  /* 0x0000000300027308 */ /* 0x000eb00000001000 */
[----:B0-----:R-:W0:Y:S01]  /*19c0*/  FCHK P0, R0, R3 ;  /* 0x0000000300007302 */ /* 0x001e220000000000 */
[----:B--2---:R-:W-:-:S04]  /*19d0*/  FFMA R5, -R3, R2, 1 ;  /* 0x3f80000003057423 */ /* 0x004fc80000000102 */
[----:B------:R-:W-:-:S04]  /*19e0*/  FFMA R5, R2, R5, R2 ;  /* 0x0000000502057223 */ /* 0x000fc80000000002 */
[----:B------:R-:W-:-:S04]  /*19f0*/  FFMA R2, R0, R5, RZ ;  /* 0x0000000500027223 */ /* 0x000fc800000000ff */
[----:B------:R-:W-:-:S04]  /*1a00*/  FFMA R4, -R3, R2, R0 ;  /* 0x0000000203047223 */ /* 0x000fc80000000100 */
[----:B------:R-:W-:Y:S01]  /*1a10*/  FFMA R2, R5, R4, R2 ;  /* 0x0000000405027223 */ /* 0x000fe20000000002 */
[----:B0-----:R-:W-:Y:S06]  /*1a20*/  @!P0 BRA `(.L_x_31) ;  /* 0x00000000000c8947 */ /* 0x001fec0003800000 */
[----:B------:R-:W-:-:S07]  /*1a30*/  MOV R2, 0x1a50 ;  /* 0x00001a5000027802 */ /* 0x000fce0000000f00 */
[----:B-1----:R-:W-:Y:S05]  /*1a40*/  CALL.REL.NOINC `($__internal_1_$__cuda_sm3x_div_rn_noftz_f32_slowpath) ;  /* 0x00000004003c7944 */ /* 0x002fea0003c00000 */
[----:B------:R-:W-:-:S07]  /*1a50*/  MOV R2, R0 ;  /* 0x0000000000027202 */ /* 0x000fce0000000f00 */
.L_x_31:
[----:B------:R-:W-:-:S04]  /*1a60*/  FMNMX R2, R2, 0.10000000149011611938, !PT ;  /* 0x3dcccccd02027809 */ /* 0x000fc80007800000 */
[----:B------:R-:W-:-:S05]  /*1a70*/  FMNMX R5, R2, 100, PT ;  /* 0x42c8000002057809 */ /* 0x000fca0003800000 */
[----:B------:R-:W-:-:S05]  /*1a80*/  VIADD R0, R5, 0x1800000 ;  /* 0x0180000005007836 */ /* 0x000fca0000000000 */
[----:B------:R-:W-:-:S04]  /*1a90*/  LOP3.LUT R0, R0, 0x7f800000, RZ, 0xc0, !PT ;  /* 0x7f80000000007812 */ /* 0x000fc800078ec0ff */
[----:B------:R-:W-:-:S13]  /*1aa0*/  ISETP.GT.U32.AND P0, PT, R0, 0x1ffffff, PT ;  /* 0x01ffffff0000780c */ /* 0x000fda0003f04070 */
[----:B------:R-:W-:Y:S05]  /*1ab0*/  @P0 BRA `(.L_x_32) ;  /* 0x0000000000100947 */ /* 0x000fea0003800000 */
[----:B------:R-:W-:Y:S02]  /*1ac0*/  MOV R0, R5 ;  /* 0x0000000500007202 */ /* 0x000fe40000000f00 */
[----:B------:R-:W-:-:S07]  /*1ad0*/  MOV R10, 0x1af0 ;  /* 0x00001af0000a7802 */ /* 0x000fce0000000f00 */
[----:B-1----:R-:W-:Y:S05]  /*1ae0*/  CALL.REL.NOINC `($__internal_0_$__cuda_sm20_rcp_rn_f32_slowpath) ;  /* 0x0000000000407944 */ /* 0x002fea0003c00000 */
[----:B------:R-:W-:Y:S05]  /*1af0*/  BRA `(.L_x_33) ;  /* 0x0000000000107947 */ /* 0x000fea0003800000 */
.L_x_32:
[----:B------:R-:W0:Y:S02]  /*1b00*/  MUFU.RCP R20, R5 ;  /* 0x0000000500147308 */ /* 0x000e240000001000 */
[----:B0-----:R-:W-:-:S04]  /*1b10*/  FFMA R0, R5, R20, -1 ;  /* 0xbf80000005007423 */ /* 0x001fc80000000014 */
[----:B------:R-:W-:-:S04]  /*1b20*/  FADD.FTZ R3, -R0, -RZ ;  /* 0x800000ff00037221 */ /* 0x000fc80000010100 */
[----:B------:R-:W-:-:S07]  /*1b30*/  FFMA R20, R20, R3, R20 ;  /* 0x0000000314147223 */ /* 0x000fce0000000014 */
.L_x_33:
[----:B------:R-:W-:Y:S01]  /*1b40*/  LDS R0, [UR4] ;  /* 0x00000004ff007984 */ /* 0x000fe20008000800 */
[----:B------:R-:W0:Y:S01]  /*1b50*/  LDCU UR5, c[0x0][0x3a4] ;  /* 0x00007480ff0577ac */ /* 0x000e220008000800 */
[----:B------:R-:W2:Y:S02]  /*1b60*/  LDC.64 R2, c[0x0][0x398] ;  /* 0x0000e600ff027b82 */ /* 0x000ea40000000a00 */
[----:B------:R-:W3:Y:S01]  /*1b70*/  LDS R5, [UR4+0x400] ;  /* 0x00040004ff057984 */ /* 0x000ee20008000800 */
[----:B--2---:R-:W-:-:S04]  /*1b80*/  IMAD.WIDE.U32 R2, R7, 0x4, R2 ;  /* 0x0000000407027825 */ /* 0x004fc800078e0002 */
[----:B---3--:R-:W-:-:S04]  /*1b90*/  FADD R0, R0, R5 ;  /* 0x0000000500007221 */ /* 0x008fc80000000000 */
[----:B0-----:R-:W-:-:S04]  /*1ba0*/  FMUL R5, R0, UR5 ;  /* 0x0000000500057c20 */ /* 0x001fc80008400000 */
[----:B------:R-:W-:-:S04]  /*1bb0*/  FMUL R5, R5, R20 ;  /* 0x0000001405057220 */ /* 0x000fc80000400000 */
[----:B------:R-:W-:-:S05]  /*1bc0*/  FMUL R5, R5, 0.69999998807907104492 ;  /* 0x3f33333305057820 */ /* 0x000fca0000400000 */
[----:B------:R-:W-:Y:S01]  /*1bd0*/  STG.E desc[UR8][R2.64], R5 ;  /* 0x0000000502007986 */ /* 0x000fe2000c101908 */
[----:B------:R-:W-:Y:S05]  /*1be0*/  EXIT ;  /* 0x000000000000794d */ /* 0x000fea0003800000 */
        .weak           $__internal_0_$__cuda_sm20_rcp_rn_f32_slowpath
        .type           $__internal_0_$__cuda_sm20_rcp_rn_f32_slowpath,@function
        .size           $__internal_0_$__cuda_sm20_rcp_rn_f32_slowpath,($__internal_1_$__cuda_sm3x_div_rn_noftz_f32_slowpath - $__internal_0_$__cuda_sm20_rcp_rn_f32_slowpath)
$__internal_0_$__cuda_sm20_rcp_rn_f32_slowpath:
[----:B------:R-:W-:Y:S01]  /*1bf0*/  IMAD.SHL.U32 R18, R0, 0x2, RZ ;  /* 0x0000000200127824 */ /* 0x000fe200078e00ff */
[----:B------:R-:W-:Y:S04]  /*1c00*/  BSSY.RECONVERGENT B3, `(.L_x_34) ;  /* 0x0000030000037945 */ /* 0x000fe80003800200 */
[----:B------:R-:W-:-:S04]  /*1c10*/  SHF.R.U32.HI R18, RZ, 0x18, R18 ;  /* 0x00000018ff127819 */ /* 0x000fc80000011612 */
[----:B------:R-:W-:-:S13]  /*1c20*/  ISETP.NE.U32.AND P0, PT, R18, RZ, PT ;  /* 0x000000ff1200720c */ /* 0x000fda0003f05070 */
[----:B------:R-:W-:Y:S05]  /*1c30*/  @P0 BRA `(.L_x_35) ;  /* 0x0000000000280947 */ /* 0x000fea0003800000 */
[----:B------:R-:W-:-:S04]  /*1c40*/  SHF.L.U32 R18, R0, 0x1, RZ ;  /* 0x0000000100127819 */ /* 0x000fc800000006ff */
[----:B------:R-:W-:-:S13]  /*1c50*/  ISETP.NE.AND P0, PT, R18, RZ, PT ;  /* 0x000000ff1200720c */ /* 0x000fda0003f05270 */
[----:B------:R-:W-:Y:S01]  /*1c60*/  @P0 FFMA R19, R0, 1.84467440737095516160e+19, RZ ;  /* 0x5f80000000130823 */ /* 0x000fe200000000ff */
[----:B------:R-:W-:Y:S08]  /*1c70*/  @!P0 MUFU.RCP R20, R0 ;  /* 0x0000000000148308 */ /* 0x000ff00000001000 */
[----:B------:R-:W0:Y:S02]  /*1c80*/  @P0 MUFU.RCP R18, R19 ;  /* 0x0000001300120308 */ /* 0x000e240000001000 */
[----:B0-----:R-:W-:-:S04]  /*1c90*/  @P0 FFMA R21, R19, R18, -1 ;  /* 0xbf80000013150423 */ /* 0x001fc80000000012 */
[----:B------:R-:W-:-:S04]  /*1ca0*/  @P0 FADD.FTZ R21, -R21, -RZ ;  /* 0x800000ff15150221 */ /* 0x000fc80000010100 */
[----:B------:R-:W-:-:S04]  /*1cb0*/  @P0 FFMA R21, R18, R21, R18 ;  /* 0x0000001512150223 */ /* 0x000fc80000000012 */
[----:B------:R-:W-:Y:S01]  /*1cc0*/  @P0 FFMA R20, R21, 1.84467440737095516160e+19, RZ ;  /* 0x5f80000015140823 */ /* 0x000fe200000000ff */
[----:B------:R-:W-:Y:S06]  /*1cd0*/  BRA `(.L_x_36) ;  /* 0x0000000000887947 */ /* 0x000fec0003800000 */
.L_x_35:
[----:B------:R-:W-:-:S05]  /*1ce0*/  VIADD R19, R18, 0xffffff03 ;  /* 0xffffff0312137836 */ /* 0x000fca0000000000 */
[----:B------:R-:W-:-:S13]  /*1cf0*/  ISETP.GT.U32.AND P0, PT, R19, 0x1, PT ;  /* 0x000000011300780c */ /* 0x000fda0003f04070 */
[----:B------:R-:W-:Y:S05]  /*1d00*/  @P0 BRA `(.L_x_37) ;  /* 0x0000000000780947 */ /* 0x000fea0003800000 */
[----:B------:R-:W-:Y:S01]  /*1d10*/  LOP3.LUT R29, R0, 0x7fffff, RZ, 0xc0, !PT ;  /* 0x007fffff001d7812 */ /* 0x000fe200078ec0ff */
[----:B------:R-:W-:Y:S02]  /*1d20*/  HFMA2 R22, -RZ, RZ, 0, 1.78813934326171875e-07 ;  /* 0x00000003ff167431 */ /* 0x000fe400000001ff */
[----:B------:R-:W-:Y:S01]  /*1d30*/  VIADD R18, R18, 0xffffff04 ;  /* 0xffffff0412127836 */ /* 0x000fe20000000000 */
[----:B------:R-:W-:-:S04]  /*1d40*/  LOP3.LUT R29, R29, 0x3f800000, RZ, 0xfc, !PT ;  /* 0x3f8000001d1d7812 */ /* 0x000fc800078efcff */
[----:B------:R-:W0:Y:S01]  /*1d50*/  MUFU.RCP R21, R29 ;  /* 0x0000001d00157308 */ /* 0x000e220000001000 */
[----:B------:R-:W-:Y:S01]  /*1d60*/  SHF.L.U32 R22, R22, R19, RZ ;  /* 0x0000001316167219 */ /* 0x000fe200000006ff */
[----:B0-----:R-:W-:-:S04]  /*1d70*/  FFMA R28, R29, R21, -1 ;  /* 0xbf8000001d1c7423 */ /* 0x001fc80000000015 */
[----:B------:R-:W-:-:S04]  /*1d80*/  FADD.FTZ R28, -R28, -RZ ;  /* 0x800000ff1c1c7221 */ /* 0x000fc80000010100 */
[CCC-:B------:R-:W-:Y:S01]  /*1d90*/  FFMA.RM R20, R21.reuse, R28.reuse, R21.reuse ;  /* 0x0000001c15147223 */ /* 0x1c0fe20000004015 */
[----:B------:R-:W-:-:S04]  /*1da0*/  FFMA.RP R21, R21, R28, R21 ;  /* 0x0000001c15157223 */ /* 0x000fc80000008015 */
[C---:B------:R-:W-:Y:S02]  /*1db0*/  LOP3.LUT R23, R20.reuse, 0x7fffff, RZ, 0xc0, !PT ;  /* 0x007fffff14177812 */ /* 0x040fe400078ec0ff */
[----:B------:R-:W-:Y:S02]  /*1dc0*/  FSETP.NEU.FTZ.AND P0, PT, R20, R21, PT ;  /* 0x000000151400720b */ /* 0x000fe40003f1d000 */
[----:B------:R-:W-:Y:S02]  /*1dd0*/  LOP3.LUT R23, R23, 0x800000, RZ, 0xfc, !PT ;  /* 0x0080000017177812 */ /* 0x000fe400078efcff */
[----:B------:R-:W-:Y:S02]  /*1de0*/  SEL R20, RZ, 0xffffffff, !P0 ;  /* 0xffffffffff147807 */ /* 0x000fe40004000000 */
[----:B------:R-:W-:-:S03]  /*1df0*/  LOP3.LUT R22, R22, R23, RZ, 0xc0, !PT ;  /* 0x0000001716167212 */ /* 0x000fc600078ec0ff */
[----:B------:R-:W-:Y:S01]  /*1e00*/  IMAD.MOV R20, RZ, RZ, -R20 ;  /* 0x000000ffff147224 */ /* 0x000fe200078e0a14 */
[----:B------:R-:W-:-:S04]  /*1e10*/  SHF.R.U32.HI R22, RZ, R19, R22 ;  /* 0x00000013ff167219 */ /* 0x000fc80000011616 */
[--C-:B------:R-:W-:Y:S02]  /*1e20*/  LOP3.LUT P1, RZ, R20, R19, R23.reuse, 0xf8, !PT ;  /* 0x0000001314ff7212 */ /* 0x100fe4000782f817 */
[C---:B------:R-:W-:Y:S02]  /*1e30*/  LOP3.LUT P0, RZ, R22.reuse, 0x1, RZ, 0xc0, !PT ;  /* 0x0000000116ff7812 */ /* 0x040fe4000780c0ff */
[----:B------:R-:W-:Y:S02]  /*1e40*/  LOP3.LUT P2, RZ, R22, 0x2, RZ, 0xc0, !PT ;  /* 0x0000000216ff7812 */ /* 0x000fe4000784c0ff */
[----:B------:R-:W-:Y:S02]  /*1e50*/  SHF.R.U32.HI R23, RZ, R18, R23 ;  /* 0x00000012ff177219 */ /* 0x000fe40000011617 */
[----:B------:R-:W-:Y:S02]  /*1e60*/  PLOP3.LUT P0, PT, P0, P1, P2, 0xe0, 0x0 ;  /* 0x000000000000781c */ /* 0x000fe40000703c20 */
[----:B------:R-:W-:-:S02]  /*1e70*/  LOP3.LUT P1, RZ, R0, 0x7fffff, RZ, 0xc0, !PT ;  /* 0x007fffff00ff7812 */ /* 0x000fc4000782c0ff */
[----:B------:R-:W-:-:S04]  /*1e80*/  SEL R19, RZ, 0x1, !P0 ;  /* 0x00000001ff137807 */ /* 0x000fc80004000000 */
[----:B------:R-:W-:-:S04]  /*1e90*/  IADD3 R19, PT, PT, -R19, RZ, RZ ;  /* 0x000000ff13137210 */ /* 0x000fc80007ffe1ff */
[----:B------:R-:W-:-:S13]  /*1ea0*/  ISETP.GE.AND P0, PT, R19, RZ, PT ;  /* 0x000000ff1300720c */ /* 0x000fda0003f06270 */
[----:B------:R-:W-:-:S05]  /*1eb0*/  @!P0 IADD3 R23, PT, PT, R23, 0x1, RZ ;  /* 0x0000000117178810 */ /* 0x000fca0007ffe0ff */
[----:B------:R-:W-:-:S05]  /*1ec0*/  @!P1 IMAD.SHL.U32 R23, R23, 0x2, RZ ;  /* 0x0000000217179824 */ /* 0x000fca00078e00ff */
[----:B------:R-:W-:Y:S01]  /*1ed0*/  LOP3.LUT R20, R23, 0x80000000, R0, 0xf8, !PT ;  /* 0x8000000017147812 */ /* 0x000fe200078ef800 */
[----:B------:R-:W-:Y:S06]  /*1ee0*/  BRA `(.L_x_36) ;  /* 0x0000000000047947 */ /* 0x000fec0003800000 */
.L_x_37:
[----:B------:R0:W1:Y:S02]  /*1ef0*/  MUFU.RCP R20, R0 ;  /* 0x0000000000147308 */ /* 0x0000640000001000 */
.L_x_36:
[----:B------:R-:W-:Y:S05]  /*1f00*/  BSYNC.RECONVERGENT B3 ;  /* 0x0000000000037941 */ /* 0x000fea0003800200 */
.L_x_34:
[----:B------:R-:W-:Y:S01]  /*1f10*/  MOV R18, R10 ;  /* 0x0000000a00127202 */ /* 0x000fe20000000f00 */
[----:B------:R-:W-:-:S04]  /*1f20*/  IMAD.MOV.U32 R19, RZ, RZ, 0x0 ;  /* 0x00000000ff137424 */ /* 0x000fc800078e00ff */
[----:B01----:R-:W-:Y:S05]  /*1f30*/  RET.REL.NODEC R18 `(_Z40svpf_stein_operator_full_newton_parallelPKfS0_S0_Pfffii) ;  /* 0xffffffe012307950 */ /* 0x003fea0003c3ffff */
        .weak           $__internal_1_$__cuda_sm3x_div_rn_noftz_f32_slowpath
        .type           $__internal_1_$__cuda_sm3x_div_rn_noftz_f32_slowpath,@function
        .size           $__internal_1_$__cuda_sm3x_div_rn_noftz_f32_slowpath,(.L_x_98 - $__internal_1_$__cuda_sm3x_div_rn_noftz_f32_slowpath)
$__internal_1_$__cuda_sm3x_div_rn_noftz_f32_slowpath:
[--C-:B------:R-:W-:Y:S01]  /*1f40*/  SHF.R.U32.HI R5, RZ, 0x17, R3.reuse ;  /* 0x00000017ff057819 */ /* 0x100fe20000011603 */
[----:B------:R-:W-:Y:S01]  /*1f50*/  IMAD.MOV.U32 R9, RZ, RZ, R3 ;  /* 0x000000ffff097224 */ /* 0x000fe200078e0003 */
[----:B------:R-:W-:Y:S02]  /*1f60*/  SHF.R.U32.HI R4, RZ, 0x17, R0 ;  /* 0x00000017ff047819 */ /* 0x000fe40000011600 */
[----:B------:R-:W-:Y:S02]  /*1f70*/  LOP3.LUT R5, R5, 0xff, RZ, 0xc0, !PT ;  /* 0x000000ff05057812 */ /* 0x000fe400078ec0ff */
[----:B------:R-:W-:Y:S02]  /*1f80*/  LOP3.LUT R4, R4, 0xff, RZ, 0xc0, !PT ;  /* 0x000000ff04047812 */ /* 0x000fe400078ec0ff */
[----:B------:R-:W-:Y:S02]  /*1f90*/  IADD3 R11, PT, PT, R5, -0x1, RZ ;  /* 0xffffffff050b7810 */ /* 0x000fe40007ffe0ff */
[----:B------:R-:W-:Y:S01]  /*1fa0*/  MOV R6, R0 ;  /* 0x0000000000067202 */ /* 0x000fe20000000f00 */
[----:B------:R-:W-:Y:S01]  /*1fb0*/  VIADD R10, R4, 0xffffffff ;  /* 0xffffffff040a7836 */ /* 0x000fe20000000000 */
[----:B------:R-:W-:-:S04]  /*1fc0*/  ISETP.GT.U32.AND P0, PT, R11, 0xfd, PT ;  /* 0x000000fd0b00780c */ /* 0x000fc80003f04070 */
[----:B------:R-:W-:-:S13]  /*1fd0*/  ISETP.GT.U32.OR P0, PT, R10, 0xfd, P0 ;  /* 0x000000fd0a00780c */ /* 0x000fda0000704470 */
[----:B------:R-:W-:Y:S01]  /*1fe0*/  @!P0 MOV R8, RZ ;  /* 0x000000ff00088202 */ /* 0x000fe20000000f00 */
[----:B------:R-:W-:Y:S06]  /*1ff0*/  @!P0 BRA `(.L_x_38) ;  /* 0x00000000005c8947 */ /* 0x000fec0003800000 */
[----:B------:R-:W-:Y:S02]  /*2000*/  FSETP.GTU.FTZ.AND P0, PT, |R0|, +INF , PT ;  /* 0x7f8000000000780b */ /* 0x000fe40003f1c200 */
[----:B------:R-:W-:-:S04]  /*2010*/  FSETP.GTU.FTZ.AND P1, PT, |R3|, +INF , PT ;  /* 0x7f8000000300780b */ /* 0x000fc80003f3c200 */
[----:B------:R-:W-:-:S13]  /*2020*/  PLOP3.LUT P0, PT, P0, P1, PT, 0xf8, 0x8f ;  /* 0x00000000008f781c */ /* 0x000fda0000703f70 */
[----:B------:R-:W-:Y:S05]  /*2030*/  @P0 BRA `(.L_x_39) ;  /* 0x0000000400440947 */ /* 0x000fea0003800000 */
[----:B------:R-:W-:-:S13]  /*2040*/  LOP3.LUT P0, RZ, R9, 0x7fffffff, R6, 0xc8, !PT ;  /* 0x7fffffff09ff7812 */ /* 0x000fda000780c806 */
[----:B------:R-:W-:Y:S05]  /*2050*/  @!P0 BRA `(.L_x_40) ;  /* 0x0000000400348947 */ /* 0x000fea0003800000 */
[C---:B------:R-:W-:Y:S02]  /*2060*/  FSETP.NEU.FTZ.AND P2, PT, |R0|.reuse, +INF , PT ;  /* 0x7f8000000000780b */ /* 0x040fe40003f5d200 */
[----:B------:R-:W-:Y:S02]  /*2070*/  FSETP.NEU.FTZ.AND P1, PT, |R3|, +INF , PT ;  /* 0x7f8000000300780b */ /* 0x000fe40003f3d200 */
[----:B------:R-:W-:-:S11]  /*2080*/  FSETP.NEU.FTZ.AND P0, PT, |R0|, +INF , PT ;  /* 0x7f8000000000780b */ /* 0x000fd60003f1d200 */
[----:B------:R-:W-:Y:S05]  /*2090*/  @!P1 BRA !P2, `(.L_x_40) ;  /* 0x0000000400249947 */ /* 0x000fea0005000000 */
[----:B------:R-:W-:-:S04]  /*20a0*/  LOP3.LUT P2, RZ, R6, 0x7fffffff, RZ, 0xc0, !PT ;  /* 0x7fffffff06ff7812 */ /* 0x000fc8000784c0ff */
[----:B------:R-:W-:-:S13]  /*20b0*/  PLOP3.LUT P1, PT, P1, P2, PT, 0x2f, 0xf2 ;  /* 0x0000000000f2781c */ /* 0x000fda0000f24577 */
[----:B------:R-:W-:Y:S05]  /*20c0*/  @P1 BRA `(.L_x_41) ;  /* 0x0000000400101947 */ /* 0x000fea0003800000 */
[----:B------:R-:W-:-:S04]  /*20d0*/  LOP3.LUT P1, RZ, R9, 0x7fffffff, RZ, 0xc0, !PT ;  /* 0x7fffffff09ff7812 */ /* 0x000fc8000782c0ff */
[----:B------:R-:W-:-:S13]  /*20e0*/  PLOP3.LUT P0, PT, P0, P1, PT, 0x2f, 0xf2 ;  /* 0x0000000000f2781c */ /* 0x000fda0000702577 */
[----:B------:R-:W-:Y:S05]  /*20f0*/  @P0 BRA `(.L_x_42) ;  /* 0x0000000000f80947 */ /* 0x000fea0003800000 */
[----:B------:R-:W-:Y:S02]  /*2100*/  ISETP.GE.AND P0, PT, R10, RZ, PT ;  /* 0x000000ff0a00720c */ /* 0x000fe40003f06270 */
[----:B------:R-:W-:-:S11]  /*2110*/  ISETP.GE.AND P1, PT, R11, RZ, PT ;  /* 0x000000ff0b00720c */ /* 0x000fd60003f26270 */
[----:B------:R-:W-:Y:S01]  /*2120*/  @P0 MOV R8, RZ ;  /* 0x000000ff00080202 */ /* 0x000fe20000000f00 */
[----:B------:R-:W-:Y:S02]  /*2130*/  @!P0 IMAD.MOV.U32 R8, RZ, RZ, -0x40 ;  /* 0xffffffc0ff088424 */ /* 0x000fe400078e00ff */
[----:B------:R-:W-:Y:S01]  /*2140*/  @!P0 FFMA R6, R0, 1.84467440737095516160e+19, RZ ;  /* 0x5f80000000068823 */ /* 0x000fe200000000ff */
[----:B------:R-:W-:Y:S02]  /*2150*/  @!P1 FFMA R9, R3, 1.84467440737095516160e+19, RZ ;  /* 0x5f80000003099823 */ /* 0x000fe400000000ff */
[----:B------:R-:W-:-:S07]  /*2160*/  @!P1 IADD3 R8, PT, PT, R8, 0x40, RZ ;  /* 0x0000004008089810 */ /* 0x000fce0007ffe0ff */
.L_x_38:
[----:B------:R-:W-:Y:S01]  /*2170*/  LEA R0, R5, 0xc0800000, 0x17 ;  /* 0xc080000005007811 */ /* 0x000fe200078eb8ff */
[----:B------:R-:W-:-:S03]  /*2180*/  VIADD R4, R4, 0xffffff81 ;  /* 0xffffff8104047836 */ /* 0x000fc60000000000 */
[----:B------:R-:W-:Y:S01]  /*2190*/  IADD3 R9, PT, PT, -R0, R9, RZ ;  /* 0x0000000900097210 */ /* 0x000fe20007ffe1ff */
[C---:B------:R-:W-:Y:S01]  /*21a0*/  IMAD R0, R4.reuse, -0x800000, R6 ;  /* 0xff80000004007824 */ /* 0x040fe200078e0206 */
[----:B------:R-:W-:Y:S02]  /*21b0*/  IADD3 R5, PT, PT, R4, 0x7f, -R5 ;  /* 0x0000007f04057810 */ /* 0x000fe40007ffe805 */
[----:B------:R-:W0:Y:S01]  /*21c0*/  MUFU.RCP R3, R9 ;  /* 0x0000000900037308 */ /* 0x000e220000001000 */
[----:B------:R-:W-:Y:S01]  /*21d0*/  FADD.FTZ R11, -R9, -RZ ;  /* 0x800000ff090b7221 */ /* 0x000fe20000010100 */
[----:B------:R-:W-:-:S03]  /*21e0*/  IADD3 R5, PT, PT, R5, R8, RZ ;  /* 0x0000000805057210 */ /* 0x000fc60007ffe0ff */
[----:B0-----:R-:W-:-:S04]  /*21f0*/  FFMA R10, R3, R11, 1 ;  /* 0x3f800000030a7423 */ /* 0x001fc8000000000b */
[----:B------:R-:W-:-:S04]  /*2200*/  FFMA R10, R3, R10, R3 ;  /* 0x0000000a030a7223 */ /* 0x000fc80000000003 */
[----:B------:R-:W-:-:S04]  /*2210*/  FFMA R3, R0, R10, RZ ;  /* 0x0000000a00037223 */ /* 0x000fc800000000ff */
[----:B------:R-:W-:-:S04]  /*2220*/  FFMA R6, R11, R3, R0 ;  /* 0x000000030b067223 */ /* 0x000fc80000000000 */
[----:B------:R-:W-:-:S04]  /*2230*/  FFMA R13, R10, R6, R3 ;  /* 0x000000060a0d7223 */ /* 0x000fc80000000003 */
[----:B------:R-:W-:-:S04]  /*2240*/  FFMA R6, R11, R13, R0 ;  /* 0x0000000d0b067223 */ /* 0x000fc80000000000 */
[----:B------:R-:W-:-:S05]  /*2250*/  FFMA R0, R10, R6, R13 ;  /* 0x000000060a007223 */ /* 0x000fca000000000d */
[----:B------:R-:W-:-:S04]  /*2260*/  SHF.R.U32.HI R3, RZ, 0x17, R0 ;  /* 0x00000017ff037819 */ /* 0x000fc80000011600 */
[----:B------:R-:W-:-:S04]  /*2270*/  LOP3.LUT R3, R3, 0xff, RZ, 0xc0, !PT ;  /* 0x000000ff03037812 */ /* 0x000fc800078ec0ff */
[----:B------:R-:W-:-:S05]  /*2280*/  IADD3 R8, PT, PT, R3, R5, RZ ;  /* 0x0000000503087210 */ /* 0x000fca0007ffe0ff */
[----:B------:R-:W-:-:S05]  /*2290*/  VIADD R3, R8, 0xffffffff ;  /* 0xffffffff08037836 */ /* 0x000fca0000000000 */
[----:B------:R-:W-:-:S13]  /*22a0*/  ISETP.GE.U32.AND P0, PT, R3, 0xfe, PT ;  /* 0x000000fe0300780c */ /* 0x000fda0003f06070 */
[----:B------:R-:W-:Y:S05]  /*22b0*/  @!P0 BRA `(.L_x_43) ;  /* 0x0000000000808947 */ /* 0x000fea0003800000 */
[----:B------:R-:W-:-:S13]  /*22c0*/  ISETP.GT.AND P0, PT, R8, 0xfe, PT ;  /* 0x000000fe0800780c */ /* 0x000fda0003f04270 */
[----:B------:R-:W-:Y:S05]  /*22d0*/  @P0 BRA `(.L_x_44) ;  /* 0x00000000006c0947 */ /* 0x000fea0003800000 */
[----:B------:R-:W-:-:S13]  /*22e0*/  ISETP.GE.AND P0, PT, R8, 0x1, PT ;  /* 0x000000010800780c */ /* 0x000fda0003f06270 */
[----:B------:R-:W-:Y:S05]  /*22f0*/  @P0 BRA `(.L_x_45) ;  /* 0x0000000000980947 */ /* 0x000fea0003800000 */
[----:B------:R-:W-:Y:S02]  /*2300*/  ISETP.GE.AND P0, PT, R8, -0x18, PT ;  /* 0xffffffe80800780c */ /* 0x000fe40003f06270 */
[----:B------:R-:W-:-:S11]  /*2310*/  LOP3.LUT R0, R0, 0x80000000, RZ, 0xc0, !PT ;  /* 0x8000000000007812 */ /* 0x000fd600078ec0ff */
[----:B------:R-:W-:Y:S05]  /*2320*/  @!P0 BRA `(.L_x_45) ;  /* 0x00000000008c8947 */ /* 0x000fea0003800000 */
[CCC-:B------:R-:W-:Y:S01]  /*2330*/  FFMA.RZ R3, R10.reuse, R6.reuse, R13.reuse ;  /* 0x000000060a037223 */ /* 0x1c0fe2000000c00d */
[-CC-:B------:R-:W-:Y:S01]  /*2340*/  FFMA.RM R4, R10, R6.reuse, R13.reuse ;  /* 0x000000060a047223 */ /* 0x180fe2000000400d */
[C---:B------:R-:W-:Y:S02]  /*2350*/  ISETP.NE.AND P2, PT, R8.reuse, RZ, PT ;  /* 0x000000ff0800720c */ /* 0x040fe40003f45270 */
[----:B------:R-:W-:Y:S02]  /*2360*/  ISETP.NE.AND P1, PT, R8, RZ, PT ;  /* 0x000000ff0800720c */ /* 0x000fe40003f25270 */
[----:B------:R-:W-:Y:S01]  /*2370*/  LOP3.LUT R5, R3, 0x7fffff, RZ, 0xc0, !PT ;  /* 0x007fffff03057812 */ /* 0x000fe200078ec0ff */
[----:B------:R-:W-:Y:S01]  /*2380*/  FFMA.RP R3, R10, R6, R13 ;  /* 0x000000060a037223 */ /* 0x000fe2000000800d */
[----:B------:R-:W-:Y:S02]  /*2390*/  IADD3 R6, PT, PT, R8, 0x20, RZ ;  /* 0x0000002008067810 */ /* 0x000fe40007ffe0ff */
[----:B------:R-:W-:-:S02]  /*23a0*/  LOP3.LUT R5, R5, 0x800000, RZ, 0xfc, !PT ;  /* 0x0080000005057812 */ /* 0x000fc400078efcff */
[----:B------:R-:W-:Y:S02]  /*23b0*/  IADD3 R8, PT, PT, -R8, RZ, RZ ;  /* 0x000000ff08087210 */ /* 0x000fe40007ffe1ff */
[----:B------:R-:W-:Y:S02]  /*23c0*/  SHF.L.U32 R6, R5, R6, RZ ;  /* 0x0000000605067219 */ /* 0x000fe400000006ff */
[----:B------:R-:W-:Y:S02]  /*23d0*/  FSETP.NEU.FTZ.AND P0, PT, R3, R4, PT ;  /* 0x000000040300720b */ /* 0x000fe40003f1d000 */
[----:B------:R-:W-:Y:S02]  /*23e0*/  SEL R4, R8, RZ, P2 ;  /* 0x000000ff08047207 */ /* 0x000fe40001000000 */
[----:B------:R-:W-:Y:S02]  /*23f0*/  ISETP.NE.AND P1, PT, R6, RZ, P1 ;  /* 0x000000ff0600720c */ /* 0x000fe40000f25270 */
[----:B------:R-:W-:-:S02]  /*2400*/  SHF.R.U32.HI R4, RZ, R4, R5 ;  /* 0x00000004ff047219 */ /* 0x000fc40000011605 */
[----:B------:R-:W-:Y:S02]  /*2410*/  PLOP3.LUT P0, PT, P0, P1, PT, 0xf8, 0x8f ;  /* 0x00000000008f781c */ /* 0x000fe40000703f70 */
[----:B------:R-:W-:Y:S02]  /*2420*/  SHF.R.U32.HI R6, RZ, 0x1, R4 ;  /* 0x00000001ff067819 */ /* 0x000fe40000011604 */
[----:B------:R-:W-:-:S04]  /*2430*/  SEL R3, RZ, 0x1, !P0 ;  /* 0x00000001ff037807 */ /* 0x000fc80004000000 */
[----:B------:R-:W-:-:S04]  /*2440*/  LOP3.LUT R3, R3, 0x1, R6, 0xf8, !PT ;  /* 0x0000000103037812 */ /* 0x000fc800078ef806 */
[----:B------:R-:W-:-:S05]  /*2450*/  LOP3.LUT R3, R3, R4, RZ, 0xc0, !PT ;  /* 0x0000000403037212 */ /* 0x000fca00078ec0ff */
[----:B------:R-:W-:-:S05]  /*2460*/  IMAD.IADD R3, R6, 0x1, R3 ;  /* 0x0000000106037824 */ /* 0x000fca00078e0203 */
[----:B------:R-:W-:Y:S01]  /*2470*/  LOP3.LUT R0, R3, R0, RZ, 0xfc, !PT ;  /* 0x0000000003007212 */ /* 0x000fe200078efcff */
[----:B------:R-:W-:Y:S06]  /*2480*/  BRA `(.L_x_45) ;  /* 0x0000000000347947 */ /* 0x000fec0003800000 */
.L_x_44:
[----:B------:R-:W-:-:S04]  /*2490*/  LOP3.LUT R0, R0, 0x80000000, RZ, 0xc0, !PT ;  /* 0x8000000000007812 */ /* 0x000fc800078ec0ff */
[----:B------:R-:W-:Y:S01]  /*24a0*/  LOP3.LUT R0, R0, 0x7f800000, RZ, 0xfc, !PT ;  /* 0x7f80000000007812 */ /* 0x000fe200078efcff */
[----:B------:R-:W-:Y:S06]  /*24b0*/  BRA `(.L_x_45) ;  /* 0x0000000000287947 */ /* 0x000fec0003800000 */
.L_x_43:
[----:B------:R-:W-:Y:S01]  /*24c0*/  LEA R0, R5, R0, 0x17 ;  /* 0x0000000005007211 */ /* 0x000fe200078eb8ff */
[----:B------:R-:W-:Y:S06]  /*24d0*/  BRA `(.L_x_45) ;  /* 0x0000000000207947 */ /* 0x000fec0003800000 */
.L_x_42:
[----:B------:R-:W-:-:S04]  /*24e0*/  LOP3.LUT R0, R9, 0x80000000, R6, 0x48, !PT ;  /* 0x8000000009007812 */ /* 0x000fc800078e4806 */
[----:B------:R-:W-:Y:S01]  /*24f0*/  LOP3.LUT R0, R0, 0x7f800000, RZ, 0xfc, !PT ;  /* 0x7f80000000007812 */ /* 0x000fe200078efcff */
[----:B------:R-:W-:Y:S06]  /*2500*/  BRA `(.L_x_45) ;  /* 0x0000000000147947 */ /* 0x000fec0003800000 */
.L_x_41:
[----:B------:R-:W-:Y:S01]  /*2510*/  LOP3.LUT R0, R9, 0x80000000, R6, 0x48, !PT ;  /* 0x8000000009007812 */ /* 0x000fe200078e4806 */
[----:B------:R-:W-:Y:S06]  /*2520*/  BRA `(.L_x_45) ;  /* 0x00000000000c7947 */ /* 0x000fec0003800000 */
.L_x_40:
[----:B------:R-:W0:Y:S01]  /*2530*/  MUFU.RSQ R0, -QNAN ;  /* 0xffc0000000007908 */ /* 0x000e220000001400 */
[----:B------:R-:W-:Y:S05]  /*2540*/  BRA `(.L_x_45) ;  /* 0x0000000000047947 */ /* 0x000fea0003800000 */
.L_x_39:
[----:B------:R-:W-:-:S07]  /*2550*/  FADD.FTZ R0, R0, R3 ;  /* 0x0000000300007221 */ /* 0x000fce0000010000 */
.L_x_45:
[----:B------:R-:W-:-:S04]  /*2560*/  HFMA2 R3, -RZ, RZ, 0, 0 ;  /* 0x00000000ff037431 */ /* 0x000fc800000001ff */
[----:B0-----:R-:W-:Y:S05]  /*2570*/  RET.REL.NODEC R2 `(_Z40svpf_stein_operator_full_newton_parallelPKfS0_S0_Pfffii) ;  /* 0xffffffd802a07950 */ /* 0x001fea0003c3ffff */
.L_x_46:
[----:B------:R-:W-:-:S00]  /*2580*/  BRA `(.L_x_46) ;  /* 0xfffffffc00fc7947 */ /* 0x000fc0000383ffff */
[----:B------:R-:W-:-:S00]  /*2590*/  NOP ;  /* 0x0000000000007918 */ /* 0x000fc00000000000 */
        /* <DEDUP_REMOVED lines=14> */
.L_x_98:


//--------------------- .text._Z38svpf_stein_operator_full_newton_serialPKfS0_S0_Pfffii --------------------------
	.section	.text._Z38svpf_stein_operator_full_newton_serialPKfS0_S0_Pfffii,"ax",@progbits
	.align	128
        .global         _Z38svpf_stein_operator_full_newton_serialPKfS0_S0_Pfffii
        .type           _Z38svpf_stein_operator_full_newton_serialPKfS0_S0_Pfffii,@function
        .size           _Z38svpf_stein_operator_full_newton_serialPKfS0_S0_Pfffii,(.L_x_100 - _Z38svpf_stein_operator_full_newton_serialPKfS0_S0_Pfffii)
        .other          _Z38svpf_stein_operator_full_newton_serialPKfS0_S0_Pfffii,@"STO_CUDA_ENTRY STV_DEFAULT"
_Z38svpf_stein_operator_full_newton_serialPKfS0_S0_Pfffii:
.text._Z38svpf_stein_operator_full_newton_serialPKfS0_S0_Pfffii:
[----:B------:R-:W-:Y:S01]  /*0000*/  LDC R1, c[0x0][0x37c] ;  /* 0x0000df00ff017b82 */ /* 0x000fe20000000800 */
[----:B------:R-:W0:Y:S07]  /*0010*/  S2R R23, SR_TID.X ;  /* 0x0000000000177919 */ /* 0x000e2e0000002100 */
[----:B------:R-:W0:Y:S01]  /*0020*/  LDC R8, c[0x0][0x3ac] ;  /* 0x0000eb00ff087b82 */ /* 0x000e220000000800 */
[----:B------:R-:W-:Y:S01]  /*0030*/  UMOV UR4, 0x400 ;  /* 0x0000040000047882 */ /* 0x000fe20000000000 */
[----:B------:R-:W1:Y:S01]  /*0040*/  LDCU.64 UR6, c[0x0][0x358] ;  /* 0x00006b00ff0677ac */ /* 0x000e620008000a00 */
[----:B------:R-:W-:Y:S05]  /*0050*/  BSSY.RECONVERGENT B0, `(.L_x_47) ;  /* 0x000001a000007945 */ /* 0x000fea0003800200 */
[----:B------:R-:W2:Y:S01]  /*0060*/  S2UR UR5, SR_CgaCtaId ;  /* 0x00000000000579c3 */ /* 0x000ea20000008800 */
[----:B0-----:R-:W-:Y:S01]  /*0070*/  ISETP.GE.AND P0, PT, R23, R8, PT ;  /* 0x000000081700720c */ /* 0x001fe20003f06270 */
[----:B--2---:R-:W-:-:S06]  /*0080*/  ULEA UR4, UR5, UR4, 0x18 ;  /* 0x0000000405047291 */ /* 0x004fcc000f8ec0ff */
[----:B------:R-:W-:-:S06]  /*0090*/  LEA R2, R8, UR4, 0x2 ;  /* 0x0000000408027c11 */ /* 0x000fcc000f8e10ff */
[----:B-1----:R-:W-:Y:S05]  /*00a0*/  @P0 BRA `(.L_x_48) ;  /* 0x0000000000500947 */ /* 0x002fea0003800000 */
[----:B------:R-:W0:Y:S01]  /*00b0*/  LDC R0, c[0x0][0x360] ;  /* 0x0000d800ff007b82 */ /* 0x000e220000000800 */
[----:B------:R-:W-:-:S07]  /*00c0*/  MOV R3, R23 ;  /* 0x0000001700037202 */ /* 0x000fce0000000f00 */
[----:B------:R-:W1:Y:S08]  /*00d0*/  LDC.64 R4, c[0x0][0x390] ;  /* 0x0000e400ff047b82 */ /* 0x000e700000000a00 */
[----:B------:R-:W2:Y:S08]  /*00e0*/  LDC.64 R6, c[0x0][0x380] ;  /* 0x0000e000ff067b82 */ /* 0x000eb00000000a00 */
[----:B------:R-:W3:Y:S02]  /*00f0*/  LDC.64 R10, c[0x0][0x388] ;  /* 0x0000e200ff0a7b82 */ /* 0x000ee40000000a00 */
.L_x_49:
[----:B0-2---:R-:W-:-:S04]  /*0100*/  IMAD.WIDE R12, R3, 0x4, R6 ;  /* 0x00000004030c7825 */ /* 0x005fc800078e0206 */
[C---:B---3--:R-:W-:Y:S02]  /*0110*/  IMAD.WIDE R14, R3.reuse, 0x4, R10 ;  /* 0x00000004030e7825 */ /* 0x048fe400078e020a */
[----:B------:R-:W2:Y:S02]  /*0120*/  LDG.E.CONSTANT R12, desc[UR6][R12.64] ;  /* 0x000000060c0c7981 */ /* 0x000ea4000c1e9900 */
[C---:B-1----:R-:W-:Y:S02]  /*0130*/  IMAD.WIDE R16, R3.reuse, 0x4, R4 ;  /* 0x0000000403107825 */ /* 0x042fe400078e0204 */
[----:B------:R-:W3:Y:S04]  /*0140*/  LDG.E.CONSTANT R14, desc[UR6][R14.64] ;  /* 0x000000060e0e7981 */ /* 0x000ee8000c1e9900 */
[----:B------:R-:W4:Y:S01]  /*0150*/  LDG.E.CONSTANT R16, desc[UR6][R16.64] ;  /* 0x0000000610107981 */ /* 0x000f22000c1e9900 */
[----:B------:R-:W-:-:S02]  /*0160*/  LEA R9, R3, UR4, 0x2 ;  /* 0x0000000403097c11 */ /* 0x000fc4000f8e10ff */
[----:B------:R-:W-:Y:S02]  /*0170*/  LEA R19, R3, R2, 0x2 ;  /* 0x0000000203137211 */ /* 0x000fe400078e10ff */
[----:B------:R-:W-:Y:S02]  /*0180*/  LEA R21, R8, R9, 0x3 ;  /* 0x0000000908157211 */ /* 0x000fe400078e18ff */
[----:B0-----:R-:W-:-:S04]  /*0190*/  IADD3 R3, PT, PT, R0, R3, RZ ;  /* 0x0000000300037210 */ /* 0x001fc80007ffe0ff */
[----:B------:R-:W-:Y:S01]  /*01a0*/  ISETP.GE.AND P0, PT, R3, R8, PT ;  /* 0x000000080300720c */ /* 0x000fe20003f06270 */
[----:B--2---:R0:W-:Y:S04]  /*01b0*/  STS [R9], R12 ;  /* 0x0000000c09007388 */ /* 0x0041e80000000800 */
[----:B---3--:R0:W-:Y:S04]  /*01c0*/  STS [R19], R14 ;  /* 0x0000000e13007388 */ /* 0x0081e80000000800 */
[----:B----4-:R0:W-:Y:S04]  /*01d0*/  STS [R21], R16 ;  /* 0x0000001015007388 */ /* 0x0101e80000000800 */
[----:B------:R-:W-:Y:S05]  /*01e0*/  @!P0 BRA `(.L_x_49) ;  /* 0xfffffffc00c48947 */ /* 0x000fea000383ffff */
.L_x_48:
[----:B------:R-:W-:Y:S05]  /*01f0*/  BSYNC.RECONVERGENT B0 ;  /* 0x0000000000007941 */ /* 0x000fea0003800200 */
.L_x_47:
[----:B------:R-:W1:Y:S08]  /*0200*/  S2UR UR5, SR_CTAID.X ;  /* 0x00000000000579c3 */ /* 0x000e700000002500 */
[----:B------:R-:W-:Y:S08]  /*0210*/  BAR.SYNC.DEFER_BLOCKING 0x0 ;  /* 0x0000000000007b1d */ /* 0x000ff00000010000 */
[----:B------:R-:W1:Y:S02]  /*0220*/  LDC R0, c[0x0][0x360] ;  /* 0x0000d800ff007b82 */ /* 0x000e640000000800 */
[----:B-1----:R-:W-:-:S05]  /*0230*/  IMAD R3, R0, UR5, R23 ;  /* 0x0000000500037c24 */ /* 0x002fca000f8e0217 */
[----:B------:R-:W-:-:S13]  /*0240*/  ISETP.GE.AND P0, PT, R3, R8, PT ;  /* 0x000000080300720c */ /* 0x000fda0003f06270 */
[----:B------:R-:W-:Y:S05]  /*0250*/  @P0 EXIT ;  /* 0x000000000000094d */ /* 0x000fea0003800000 */
[----:B------:R-:W-:Y:S02]  /*0260*/  ISETP.GE.AND P0, PT, R8, 0x1, PT ;  /* 0x000000010800780c */ /* 0x000fe40003f06270 */
[----:B0-----:R-:W-:Y:S01]  /*0270*/  CS2R R18, SRZ ;  /* 0x0000000000127805 */ /* 0x001fe2000001ff00 */
[----:B------:R-:W-:-:S10]  /*0280*/  IMAD.MOV.U32 R14, RZ, RZ, RZ ;  /* 0x000000ffff0e7224 */ /* 0x000fd400078e00ff */
[----:B------:R-:W-:Y:S05]  /*0290*/  @!P0 BRA `(.L_x_50) ;  /* 0x0000001000348947 */ /* 0x000fea0003800000 */
[----:B------:R-:W-:Y:S01]  /*02a0*/  LEA R4, R3, UR4, 0x2 ;  /* 0x0000000403047c11 */ /* 0x000fe2000f8e10ff */
[----:B------:R-:W0:Y:S01]  /*02b0*/  LDC R0, c[0x0][0x3a8] ;  /* 0x0000ea00ff007b82 */ /* 0x000e220000000800 */
[----:B------:R-:W1:Y:S01]  /*02c0*/  LDCU UR5, c[0x0][0x3a0] ;  /* 0x00007400ff0577ac */ /* 0x000e620008000800 */
[C---:B------:R-:W-:Y:S01]  /*02d0*/  ISETP.GE.U32.AND P1, PT, R8.reuse, 0x4, PT ;  /* 0x000000040800780c */ /* 0x040fe20003f26070 */
[----:B------:R-:W-:Y:S01]  /*02e0*/  HFMA2 R12, -RZ, RZ, 2, 0 ;  /* 0x40000000ff0c7431 */ /* 0x000fe200000001ff */
[----:B------:R-:W-:Y:S01]  /*02f0*/  LOP3.LUT R5, R8, 0x3, RZ, 0xc0, !PT ;  /* 0x0000000308057812 */ /* 0x000fe200078ec0ff */
[----:B------:R-:W2:Y:S01]  /*0300*/  LDS R4, [R4] ;  /* 0x0000000004047984 */ /* 0x000ea20000000800 */
[----:B------:R-:W-:Y:S02]  /*0310*/  CS2R R14, SRZ ;  /* 0x00000000000e7805 */ /* 0x000fe4000001ff00 */
[----:B------:R-:W-:Y:S02]  /*0320*/  MOV R7, RZ ;  /* 0x000000ff00077202 */ /* 0x000fe40000000f00 */
[----:B------:R-:W-:-:S02]  /*0330*/  CS2R R18, SRZ ;  /* 0x0000000000127805 */ /* 0x000fc4000001ff00 */
[----:B0-----:R-:W-:Y:S02]  /*0340*/  ISETP.NE.AND P0, PT, R0, 0x1, PT ;  /* 0x000000010000780c */ /* 0x001fe40003f05270 */
[----:B-1----:R-:W-:Y:S02]  /*0350*/  MOV R0, UR5 ;  /* 0x0000000500007c02 */ /* 0x002fe40008000f00 */
[----:B------:R-:W-:-:S03]  /*0360*/  FSEL R12, R12, -2, !P0 ;  /* 0xc00000000c0c7808 */ /* 0x000fc60004000000 */
[----:B------:R-:W-:Y:S01]  /*0370*/  FADD R6, R0, R0 ;  /* 0x0000000000067221 */ /* 0x000fe20000000000 */
[----:B--2---:R-:W-:Y:S06]  /*0380*/  @!P1 BRA `(.L_x_51) ;  /* 0x0000000800109947 */ /* 0x004fec0003800000 */
[----:B------:R-:W-:Y:S01]  /*0390*/  LOP3.LUT R7, R8, 0x7ffffffc, RZ, 0xc0, !PT ;  /* 0x7ffffffc08077812 */ /* 0x000fe200078ec0ff */
[----:B------:R-:W-:Y:S01]  /*03a0*/  IMAD.MOV.U32 R15, RZ, RZ, RZ ;  /* 0x000000ffff0f7224 */ /* 0x000fe200078e00ff */
[----:B------:R-:W0:Y:S02]  /*03b0*/  LDCU UR10, c[0x0][0x3a0] ;  /* 0x00007400ff0a77ac */ /* 0x000e240008000800 */
[----:B------:R-:W-:Y:S01]  /*03c0*/  IADD3 R13, PT, PT, -R7, RZ, RZ ;  /* 0x000000ff070d7210 */ /* 0x000fe20007ffe1ff */
[----:B------:R-:W1:Y:S06]  /*03d0*/  LDCU UR9, c[0x0][0x3ac] ;  /* 0x00007580ff0977ac */ /* 0x000e6c0008000800 */
.L_x_64:
[----:B------:R-:W2:Y:S01]  /*03e0*/  LDS.128 R8, [UR4] ;  /* 0x00000004ff087984 */ /* 0x000ea20008000c00 */
[----:B------:R-:W-:Y:S01]  /*03f0*/  BSSY.RECONVERGENT B0, `(.L_x_52) ;  /* 0x0000011000007945 */ /* 0x000fe20003800200 */
[----:B--2---:R-:W-:-:S04]  /*0400*/  FADD R21, R4, -R8 ;  /* 0x8000000804157221 */ /* 0x004fc80000000000 */
[----:B------:R-:W-:-:S04]  /*0410*/  FMUL R8, R21, R21 ;  /* 0x0000001515087220 */ /* 0x000fc80000400000 */
[----:B0-----:R-:W-:-:S04]  /*0420*/  FMUL R8, R8, UR10 ;  /* 0x0000000a08087c20 */ /* 0x001fc80008400000 */
[----:B------:R-:W-:-:S05]  /*0430*/  FADD R23, R8, 1 ;  /* 0x3f80000008177421 */ /* 0x000fca0000000000 */
[----:B------:R-:W-:-:S04]  /*0440*/  IADD3 R0, PT, PT, R23, 0x1800000, RZ ;  /* 0x0180000017007810 */ /* 0x000fc80007ffe0ff */
[----:B------:R-:W-:-:S04]  /*0450*/  LOP3.LUT R0, R0, 0x7f800000, RZ, 0xc0, !PT ;  /* 0x7f80000000007812 */ /* 0x000fc800078ec0ff */
[----:B------:R-:W-:-:S13]  /*0460*/  ISETP.GT.U32.AND P0, PT, R0, 0x1ffffff, PT ;  /* 0x01ffffff0000780c */ /* 0x000fda0003f04070 */
[----:B------:R-:W-:Y:S05]  /*0470*/  @P0 BRA `(.L_x_53) ;  /* 0x0000000000100947 */ /* 0x000fea0003800000 */
[----:B------:R-:W-:Y:S02]  /*0480*/  MOV R0, R23 ;  /* 0x0000001700007202 */ /* 0x000fe40000000f00 */
[----:B------:R-:W-:-:S07]  /*0490*/  MOV R16, 0x4b0 ;  /* 0x000004b000107802 */ /* 0x000fce0000000f00 */
[----:B-1----:R-:W-:Y:S05]  /*04a0*/  CALL.REL.NOINC `($__internal_2_$__cuda_sm20_rcp_rn_f32_slowpath) ;  /* 0x0000001000447944 */ /* 0x002fea0003c00000 */
[----:B------:R-:W-:Y:S05]  /*04b0*/  BRA `(.L_x_54) ;  /* 0x0000000000107947 */ /* 0x000fea0003800000 */
.L_x_53:
[----:B------:R-:W0:Y:S02]  /*04c0*/  MUFU.RCP R22, R23 ;  /* 0x0000001700167308 */ /* 0x000e240000001000 */
[----:B0-----:R-:W-:-:S04]  /*04d0*/  FFMA R0, R23, R22, -1 ;  /* 0xbf80000017007423 */ /* 0x001fc80000000016 */
[----:B------:R-:W-:-:S04]  /*04e0*/  FADD.FTZ R17, -R0, -RZ ;  /* 0x800000ff00117221 */ /* 0x000fc80000010100 */
[----:B------:R-:W-:-:S07]  /*04f0*/  FFMA R22, R22, R17, R22 ;  /* 0x0000001116167223 */ /* 0x000fce0000000016 */
.L_x_54:
[----:B-1----:R-:W-:Y:S05]  /*0500*/  BSYNC.RECONVERGENT B0 ;  /* 0x0000000000007941 */ /* 0x002fea0003800200 */
.L_x_52:
[----:B------:R-:W-:Y:S01]  /*0510*/  ULEA UR5, UR9, UR4, 0x3 ;  /* 0x0000000409057291 */ /* 0x000fe2000f8e18ff */
[----:B------:R-:W-:Y:S01]  /*0520*/  FADD R9, R4, -R9 ;  /* 0x8000000904097221 */ /* 0x000fe20000000000 */
[----:B------:R-:W-:Y:S01]  /*0530*/  ULEA UR8, UR9, UR4, 0x2 ;  /* 0x0000000409087291 */ /* 0x000fe2000f8e10ff */
[----:B------:R-:W-:Y:S02]  /*0540*/  HFMA2 R25, -RZ, RZ, 2.125, 0 ;  /* 0x40400000ff197431 */ /* 0x000fe400000001ff */
[----:B------:R-:W-:Y:S01]  /*0550*/  FMUL R24, R12, R21 ;  /* 0x000000150c187220 */ /* 0x000fe20000400000 */
[----:B------:R-:W-:Y:S01]  /*0560*/  FMUL R27, R9, R9 ;  /* 0x00000009091b7220 */ /* 0x000fe20000400000 */
[----:B------:R-:W-:Y:S01]  /*0570*/  BSSY.RECONVERGENT B0, `(.L_x_55) ;  /* 0x0000019000007945 */ /* 0x000fe20003800200 */
[----:B------:R-:W-:Y:S01]  /*0580*/  FADD R18, R22, R18 ;  /* 0x0000001216127221 */ /* 0x000fe20000000000 */
[----:B------:R-:W-:Y:S01]  /*0590*/  FMUL R24, R24, UR10 ;  /* 0x0000000a18187c20 */ /* 0x000fe20008400000 */
[----:B------:R-:W0:Y:S01]  /*05a0*/  LDS.64 R16, [UR5] ;  /* 0x00000005ff107984 */ /* 0x000e220008000a00 */
[----:B------:R-:W-:-:S03]  /*05b0*/  FMUL R27, R27, UR10 ;  /* 0x0000000a1b1b7c20 */ /* 0x000fc60008400000 */
[----:B------:R-:W1:Y:S01]  /*05c0*/  LDS R23, [UR8] ;  /* 0x00000008ff177984 */ /* 0x000e620008000800 */
[----:B------:R-:W-:Y:S01]  /*05d0*/  FADD R0, R27, 1 ;  /* 0x3f8000001b007421 */ /* 0x000fe20000000000 */
[----:B------:R-:W-:-:S03]  /*05e0*/  FFMA R21, R8, R25, -1 ;  /* 0xbf80000008157423 */ /* 0x000fc60000000019 */
[----:B------:R-:W-:-:S05]  /*05f0*/  VIADD R20, R0, 0x1800000 ;  /* 0x0180000000147836 */ /* 0x000fca0000000000 */
[----:B------:R-:W-:-:S04]  /*0600*/  LOP3.LUT R20, R20, 0x7f800000, RZ, 0xc0, !PT ;  /* 0x7f80000014147812 */ /* 0x000fc800078ec0ff */
[----:B------:R-:W-:Y:S01]  /*0610*/  ISETP.GT.U32.AND P0, PT, R20, 0x1ffffff, PT ;  /* 0x01ffffff1400780c */ /* 0x000fe20003f04070 */
[----:B------:R-:W-:-:S04]  /*0620*/  FMUL R20, R22, R22 ;  /* 0x0000001616147220 */ /* 0x000fc80000400000 */
[----:B------:R-:W-:Y:S01]  /*0630*/  FFMA R15, R20, R24, R15 ;  /* 0x00000018140f7223 */ /* 0x000fe2000000000f */
[----:B0-----:R-:W-:Y:S01]  /*0640*/  FFMA R8, R16, R22, R19 ;  /* 0x0000001610087223 */ /* 0x001fe20000000013 */
[----:B------:R-:W-:Y:S01]  /*0650*/  FMUL R19, R6, R20 ;  /* 0x0000001406137220 */ /* 0x000fe20000400000 */
[----:B-1----:R-:W-:-:S03]  /*0660*/  FFMA R14, R23, R22, R14 ;  /* 0x00000016170e7223 */ /* 0x002fc6000000000e */
[----:B------:R-:W-:Y:S02]  /*0670*/  FFMA R8, R19, |R21|, R8 ;  /* 0x4000001513087223 */ /* 0x000fe40000000008 */
[----:B------:R-:W-:Y:S05]  /*0680*/  @P0 BRA `(.L_x_56) ;  /* 0x00000000000c0947 */ /* 0x000fea0003800000 */
[----:B------:R-:W-:-:S07]  /*0690*/  MOV R16, 0x6b0 ;  /* 0x000006b000107802 */ /* 0x000fce0000000f00 */
[----:B------:R-:W-:Y:S05]  /*06a0*/  CALL.REL.NOINC `($__internal_2_$__cuda_sm20_rcp_rn_f32_slowpath) ;  /* 0x0000000c00c47944 */ /* 0x000fea0003c00000 */
[----:B------:R-:W-:Y:S05]  /*06b0*/  BRA `(.L_x_57) ;  /* 0x0000000000107947 */ /* 0x000fea0003800000 */
.L_x_56:
[----:B------:R-:W0:Y:S02]  /*06c0*/  MUFU.RCP R19, R0 ;  /* 0x0000000000137308 */ /* 0x000e240000001000 */
[----:B0-----:R-:W-:-:S04]  /*06d0*/  FFMA R16, R0, R19, -1 ;  /* 0xbf80000000107423 */ /* 0x001fc80000000013 */
[----:B------:R-:W-:-:S04]  /*06e0*/  FADD.FTZ R16, -R16, -RZ ;  /* 0x800000ff10107221 */ /* 0x000fc80000010100 */
[----:B------:R-:W-:-:S07]  /*06f0*/  FFMA R22, R19, R16, R19 ;  /* 0x0000001013167223 */ /* 0x000fce0000000013 */
.L_x_57:
[----:B------:R-:W-:Y:S05]  /*0700*/  BSYNC.RECONVERGENT B0 ;  /* 0x0000000000007941 */ /* 0x000fea0003800200 */
.L_x_55:
[----:B------:R-:W0:Y:S01]  /*0710*/  LDS R21, [UR8+0x4] ;  /* 0x00000408ff157984 */ /* 0x000e220008000800 */
[----:B------:R-:W-:Y:S01]  /*0720*/  FADD R19, R4, -R10 ;  /* 0x8000000a04137221 */ /* 0x000fe20000000000 */
[----:B------:R-:W-:Y:S01]  /*0730*/  MOV R20, 0x40400000 ;  /* 0x4040000000147802 */ /* 0x000fe20000000f00 */
[-C--:B------:R-:W-:Y:S01]  /*0740*/  FFMA R17, R17, R22.reuse, R8 ;  /* 0x0000001611117223 */ /* 0x080fe20000000008 */
[----:B------:R-:W-:Y:S01]  /*0750*/  FMUL R8, R22, R22 ;  /* 0x0000001616087220 */ /* 0x000fe20000400000 */
[----:B------:R-:W-:Y:S01]  /*0760*/  FMUL R10, R19, R19 ;  /* 0x00000013130a7220 */ /* 0x000fe20000400000 */
[----:B------:R-:W-:Y:S01]  /*0770*/  FMUL R9, R12, R9 ;  /* 0x000000090c097220 */ /* 0x000fe20000400000 */
[----:B------:R-:W-:Y:S01]  /*0780*/  FFMA R27, R27, R20, -1 ;  /* 0xbf8000001b1b7423 */ /* 0x000fe20000000014 */
[----:B------:R-:W-:Y:S01]  /*0790*/  BSSY.RECONVERGENT B0, `(.L_x_58) ;  /* 0x0000014000007945 */ /* 0x000fe20003800200 */
[----:B------:R-:W-:Y:S01]  /*07a0*/  FMUL R10, R10, UR10 ;  /* 0x0000000a0a0a7c20 */ /* 0x000fe20008400000 */
[----:B------:R-:W-:Y:S01]  /*07b0*/  FMUL R9, R9, UR10 ;  /* 0x0000000a09097c20 */ /* 0x000fe20008400000 */
[----:B------:R-:W-:-:S02]  /*07c0*/  FADD R18, R18, R22 ;  /* 0x0000001612127221 */ /* 0x000fc40000000000 */
[----:B------:R-:W-:Y:S01]  /*07d0*/  FADD R0, R10, 1 ;  /* 0x3f8000000a007421 */ /* 0x000fe20000000000 */
[----:B------:R-:W-:-:S04]  /*07e0*/  FFMA R15, R8, R9, R15 ;  /* 0x00000009080f7223 */ /* 0x000fc8000000000f */
[----:B------:R-:W-:-:S04]  /*07f0*/  IADD3 R16, PT, PT, R0, 0x1800000, RZ ;  /* 0x0180000000107810 */ /* 0x000fc80007ffe0ff */
[----:B------:R-:W-:-:S04]  /*0800*/  LOP3.LUT R16, R16, 0x7f800000, RZ, 0xc0, !PT ;  /* 0x7f80000010107812 */ /* 0x000fc800078ec0ff */
[----:B------:R-:W-:Y:S01]  /*0810*/  ISETP.GT.U32.AND P0, PT, R16, 0x1ffffff, PT ;  /* 0x01ffffff1000780c */ /* 0x000fe20003f04070 */
[----:B------:R-:W-:-:S04]  /*0820*/  FMUL R16, R6, R8 ;  /* 0x0000000806107220 */ /* 0x000fc80000400000 */
[----:B------:R-:W-:Y:S01]  /*0830*/  FFMA R17, R16, |R27|, R17 ;  /* 0x4000001b10117223 */ /* 0x000fe20000000011 */
[----:B0-----:R-:W-:-:S07]  /*0840*/  FFMA R14, R21, R22, R14 ;  /* 0x00000016150e7223 */ /* 0x001fce000000000e */
[----:B------:R-:W-:Y:S05]  /*0850*/  @P0 BRA `(.L_x_59) ;  /* 0x00000000000c0947 */ /* 0x000fea0003800000 */
[----:B------:R-:W-:-:S07]  /*0860*/  MOV R16, 0x880 ;  /* 0x0000088000107802 */ /* 0x000fce0000000f00 */
[----:B------:R-:W-:Y:S05]  /*0870*/  CALL.REL.NOINC `($__internal_2_$__cuda_sm20_rcp_rn_f32_slowpath) ;  /* 0x0000000c00507944 */ /* 0x000fea0003c00000 */
[----:B------:R-:W-:Y:S05]  /*0880*/  BRA `(.L_x_60) ;  /* 0x0000000000107947 */ /* 0x000fea0003800000 */
.L_x_59:
[----:B------:R-:W0:Y:S02]  /*0890*/  MUFU.RCP R9, R0 ;  /* 0x0000000000097308 */ /* 0x000e240000001000 */
[----:B0-----:R-:W-:-:S04]  /*08a0*/  FFMA R8, R0, R9, -1 ;  /* 0xbf80000000087423 */ /* 0x001fc80000000009 */
[----:B------:R-:W-:-:S04]  /*08b0*/  FADD.FTZ R8, -R8, -RZ ;  /* 0x800000ff08087221 */ /* 0x000fc80000010100 */
[----:B------:R-:W-:-:S07]  /*08c0*/  FFMA R22, R9, R8, R9 ;  /* 0x0000000809167223 */ /* 0x000fce0000000009 */
.L_x_60:
[----:B------:R-:W-:Y:S05]  /*08d0*/  BSYNC.RECONVERGENT B0 ;  /* 0x0000000000007941 */ /* 0x000fea0003800200 */
.L_x_58:
[----:B------:R-:W0:Y:S01]  /*08e0*/  LDS.64 R8, [UR5+0x8] ;  /* 0x00000805ff087984 */ /* 0x000e220008000a00 */
[----:B------:R-:W-:Y:S01]  /*08f0*/  FADD R21, R4, -R11 ;  /* 0x8000000b04157221 */ /* 0x000fe20000000000 */
[----:B------:R-:W-:Y:S02]  /*0900*/  HFMA2 R25, -RZ, RZ, 2.125, 0 ;  /* 0x40400000ff197431 */ /* 0x000fe400000001ff */
[----:B------:R-:W-:Y:S01]  /*0910*/  FMUL R19, R12, R19 ;  /* 0x000000130c137220 */ /* 0x000fe20000400000 */
[----:B------:R-:W1:Y:S01]  /*0920*/  LDS R23, [UR8+0x8] ;  /* 0x00000808ff177984 */ /* 0x000e620008000800 */
[----:B------:R-:W-:Y:S01]  /*0930*/  FMUL R11, R21, R21 ;  /* 0x00000015150b7220 */ /* 0x000fe20000400000 */
[----:B------:R-:W-:Y:S01]  /*0940*/  BSSY.RECONVERGENT B0, `(.L_x_61) ;  /* 0x0000017000007945 */ /* 0x000fe20003800200 */
[----:B------:R-:W-:Y:S01]  /*0950*/  FMUL R19, R19, UR10 ;  /* 0x0000000a13137c20 */ /* 0x000fe20008400000 */
[----:B------:R-:W-:Y:S01]  /*0960*/  FADD R18, R18, R22 ;  /* 0x0000001612127221 */ /* 0x000fe20000000000 */
[----:B------:R-:W-:-:S04]  /*0970*/  FMUL R11, R11, UR10 ;  /* 0x0000000a0b0b7c20 */ /* 0x000fc80008400000 */
[----:B------:R-:W-:-:S04]  /*0980*/  FADD R0, R11, 1 ;  /* 0x3f8000000b007421 */ /* 0x000fc80000000000 */
[----:B------:R-:W-:-:S05]  /*0990*/  VIADD R16, R0, 0x1800000 ;  /* 0x0180000000107836 */ /* 0x000fca0000000000 */
[----:B------:R-:W-:Y:S01]  /*09a0*/  LOP3.LUT R20, R16, 0x7f800000, RZ, 0xc0, !PT ;  /* 0x7f80000010147812 */ /* 0x000fe200078ec0ff */
[----:B------:R-:W-:Y:S01]  /*09b0*/  FFMA R16, R10, R25, -1 ;  /* 0xbf8000000a107423 */ /* 0x000fe20000000019 */
[-C--:B------:R-:W-:Y:S02]  /*09c0*/  FMUL R10, R22, R22.reuse ;  /* 0x00000016160a7220 */ /* 0x080fe40000400000 */
[----:B------:R-:W-:Y:S02]  /*09d0*/  ISETP.GT.U32.AND P0, PT, R20, 0x1ffffff, PT ;  /* 0x01ffffff1400780c */ /* 0x000fe40003f04070 */
[----:B------:R-:W-:Y:S01]  /*09e0*/  FFMA R15, R10, R19, R15 ;  /* 0x000000130a0f7223 */ /* 0x000fe2000000000f */
[----:B0-----:R-:W-:Y:S01]  /*09f0*/  FFMA R8, R8, R22, R17 ;  /* 0x0000001608087223 */ /* 0x001fe20000000011 */
[----:B------:R-:W-:Y:S01]  /*0a00*/  FMUL R17, R6, R10 ;  /* 0x0000000a06117220 */ /* 0x000fe20000400000 */
[----:B-1----:R-:W-:-:S03]  /*0a10*/  FFMA R14, R23, R22, R14 ;  /* 0x00000016170e7223 */ /* 0x002fc6000000000e */
[----:B------:R-:W-:-:S05]  /*0a20*/  FFMA R8, R17, |R16|, R8 ;  /* 0x4000001011087223 */ /* 0x000fca0000000008 */
[----:B------:R-:W-:Y:S05]  /*0a30*/  @P0 BRA `(.L_x_62) ;  /* 0x00000000000c0947 */ /* 0x000fea0003800000 */
[----:B------:R-:W-:-:S07]  /*0a40*/  MOV R16, 0xa60 ;  /* 0x00000a6000107802 */ /* 0x000fce0000000f00 */
[----:B------:R-:W-:Y:S05]  /*0a50*/  CALL.REL.NOINC `($__internal_2_$__cuda_sm20_rcp_rn_f32_slowpath) ;  /* 0x0000000800d87944 */ /* 0x000fea0003c00000 */
[----:B------:R-:W-:Y:S05]  /*0a60*/  BRA `(.L_x_63) ;  /* 0x0000000000107947 */ /* 0x000fea0003800000 */
.L_x_62:
[----:B------:R-:W0:Y:S02]  /*0a70*/  MUFU.RCP R17, R0 ;  /* 0x0000000000117308 */ /* 0x000e240000001000 */
[----:B0-----:R-:W-:-:S04]  /*0a80*/  FFMA R10, R0, R17, -1 ;  /* 0xbf800000000a7423 */ /* 0x001fc80000000011 */
[----:B------:R-:W-:-:S04]  /*0a90*/  FADD.FTZ R10, -R10, -RZ ;  /* 0x800000ff0a0a7221 */ /* 0x000fc80000010100 */
[----:B------:R-:W-:-:S07]  /*0aa0*/  FFMA R22, R17, R10, R17 ;  /* 0x0000000a11167223 */ /* 0x000fce0000000011 */
.L_x_63:
[----:B------:R-:W-:Y:S05]  /*0ab0*/  BSYNC.RECONVERGENT B0 ;  /* 0x0000000000007941 */ /* 0x000fea0003800200 */
.L_x_61:
[----:B------:R-:W0:Y:S01]  /*0ac0*/  LDS R17, [UR8+0xc] ;  /* 0x00000c08ff117984 */ /* 0x000e220008000800 */
[----:B------:R-:W1:Y:S01]  /*0ad0*/  LDC R0, c[0x0][0x3a0] ;  /* 0x0000e800ff007b82 */ /* 0x000e620000000800 */
[----:B------:R-:W-:Y:S01]  /*0ae0*/  IADD3 R13, PT, PT, R13, 0x4, RZ ;  /* 0x000000040d0d7810 */ /* 0x000fe20007ffe0ff */
[-C--:B------:R-:W-:Y:S01]  /*0af0*/  FFMA R9, R9, R22.reuse, R8 ;  /* 0x0000001609097223 */ /* 0x080fe20000000008 */
[----:B------:R-:W-:Y:S01]  /*0b00*/  MOV R10, 0x40400000 ;  /* 0x40400000000a7802 */ /* 0x000fe20000000f00 */
[----:B------:R-:W-:Y:S01]  /*0b10*/  FMUL R8, R22, R22 ;  /* 0x0000001616087220 */ /* 0x000fe20000400000 */
[----:B------:R-:W-:Y:S01]  /*0b20*/  ISETP.NE.AND P0, PT, R13, RZ, PT ;  /* 0x000000ff0d00720c */ /* 0x000fe20003f05270 */
[----:B------:R-:W-:Y:S01]  /*0b30*/  FMUL R21, R12, R21 ;  /* 0x000000150c157220 */ /* 0x000fe20000400000 */
[----:B------:R-:W-:Y:S01]  /*0b40*/  UIADD3 UR4, UPT, UPT, UR4, 0x10, URZ ;  /* 0x0000001004047890 */ /* 0x000fe2000fffe0ff */
[----:B------:R-:W-:Y:S01]  /*0b50*/  FFMA R11, R11, R10, -1 ;  /* 0xbf8000000b0b7423 */ /* 0x000fe2000000000a */
[----:B------:R-:W-:Y:S01]  /*0b60*/  FMUL R10, R6, R8 ;  /* 0x00000008060a7220 */ /* 0x000fe20000400000 */
[----:B------:R-:W-:-:S03]  /*0b70*/  FADD R18, R18, R22 ;  /* 0x0000001612127221 */ /* 0x000fc60000000000 */
[----:B------:R-:W-:Y:S01]  /*0b80*/  FFMA R19, R10, |R11|, R9 ;  /* 0x4000000b0a137223 */ /* 0x000fe20000000009 */
[----:B-1----:R-:W-:-:S04]  /*0b90*/  FMUL R21, R21, R0 ;  /* 0x0000000015157220 */ /* 0x002fc80000400000 */
[----:B------:R-:W-:Y:S01]  /*0ba0*/  FFMA R15, R8, R21, R15 ;  /* 0x00000015080f7223 */ /* 0x000fe2000000000f */
[----:B0-----:R-:W-:Y:S01]  /*0bb0*/  FFMA R14, R17, R22, R14 ;  /* 0x00000016110e7223 */ /* 0x001fe2000000000e */
[----:B------:R-:W-:Y:S06]  /*0bc0*/  @P0 BRA `(.L_x_64) ;  /* 0xfffffff800040947 */ /* 0x000fec000383ffff */
.L_x_51:
[----:B------:R-:W-:-:S13]  /*0bd0*/  ISETP.NE.AND P0, PT, R5, RZ, PT ;  /* 0x000000ff0500720c */ /* 0x000fda0003f05270 */
[----:B------:R-:W-:Y:S05]  /*0be0*/  @!P0 BRA `(.L_x_65) ;  /* 0x0000000400dc8947 */ /* 0x000fea0003800000 */
[----:B------:R-:W-:-:S13]  /*0bf0*/  ISETP.NE.AND P0, PT, R5, 0x1, PT ;  /* 0x000000010500780c */ /* 0x000fda0003f05270 */
[----:B------:R-:W-:Y:S05]  /*0c00*/  @!P0 BRA `(.L_x_66) ;  /* 0x0000000400248947 */ /* 0x000fea0003800000 */
[----:B------:R-:W0:Y:S01]  /*0c10*/  S2R R8, SR_CgaCtaId ;  /* 0x0000000000087919 */ /* 0x000e220000008800 */
[----:B------:R-:W-:Y:S01]  /*0c20*/  MOV R5, 0x400 ;  /* 0x0000040000057802 */ /* 0x000fe20000000f00 */
[----:B------:R-:W-:Y:S03]  /*0c30*/  BSSY.RECONVERGENT B0, `(.L_x_67) ;  /* 0x0000014000007945 */ /* 0x000fe60003800200 */
[----:B0-----:R-:W-:-:S04]  /*0c40*/  LEA R8, R8, R5, 0x18 ;  /* 0x0000000508087211 */ /* 0x001fc800078ec0ff */
[----:B------:R-:W-:-:S05]  /*0c50*/  LEA R17, R7, R8, 0x2 ;  /* 0x0000000807117211 */ /* 0x000fca00078e10ff */
[----:B------:R-:W0:Y:S02]  /*0c60*/  LDS R13, [R17] ;  /* 0x00000000110d7984 */ /* 0x000e240000000800 */
[----:B0-----:R-:W-:-:S04]  /*0c70*/  FADD R13, R4, -R13 ;  /* 0x8000000d040d7221 */ /* 0x001fc80000000000 */
[----:B------:R-:W-:-:S04]  /*0c80*/  FMUL R11, R13, R13 ;  /* 0x0000000d0d0b7220 */ /* 0x000fc80000400000 */
[----:B------:R-:W-:-:S04]  /*0c90*/  FMUL R11, R11, R0 ;  /* 0x000000000b0b7220 */ /* 0x000fc80000400000 */
[----:B------:R-:W-:-:S05]  /*0ca0*/  FADD R9, R11, 1 ;  /* 0x3f8000000b097421 */ /* 0x000fca0000000000 */
[----:B------:R-:W-:-:S04]  /*0cb0*/  IADD3 R0, PT, PT, R9, 0x1800000, RZ ;  /* 0x0180000009007810 */ /* 0x000fc80007ffe0ff */
[----:B------:R-:W-:-:S04]  /*0cc0*/  LOP3.LUT R0, R0, 0x7f800000, RZ, 0xc0, !PT ;  /* 0x7f80000000007812 */ /* 0x000fc800078ec0ff */
[----:B------:R-:W-:-:S13]  /*0cd0*/  ISETP.GT.U32.AND P0, PT, R0, 0x1ffffff, PT ;  /* 0x01ffffff0000780c */ /* 0x000fda0003f04070 */
[----:B------:R-:W-:Y:S05]  /*0ce0*/  @P0 BRA `(.L_x_68) ;  /* 0x0000000000100947 */ /* 0x000fea0003800000 */
[----:B------:R-:W-:Y:S01]  /*0cf0*/  IMAD.MOV.U32 R0, RZ, RZ, R9 ;  /* 0x000000ffff007224 */ /* 0x000fe200078e0009 */
[----:B------:R-:W-:-:S07]  /*0d00*/  MOV R16, 0xd20 ;  /* 0x00000d2000107802 */ /* 0x000fce0000000f00 */
[----:B------:R-:W-:Y:S05]  /*0d10*/  CALL.REL.NOINC `($__internal_2_$__cuda_sm20_rcp_rn_f32_slowpath) ;  /* 0x0000000800287944 */ /* 0x000fea0003c00000 */
[----:B------:R-:W-:Y:S05]  /*0d20*/  BRA `(.L_x_69) ;  /* 0x0000000000107947 */ /* 0x000fea0003800000 */
.L_x_68:
[----:B------:R-:W0:Y:S02]  /*0d30*/  MUFU.RCP R22, R9 ;  /* 0x0000000900167308 */ /* 0x000e240000001000 */
[----:B0-----:R-:W-:-:S04]  /*0d40*/  FFMA R0, R9, R22, -1 ;  /* 0xbf80000009007423 */ /* 0x001fc80000000016 */
[----:B------:R-:W-:-:S04]  /*0d50*/  FADD.FTZ R5, -R0, -RZ ;  /* 0x800000ff00057221 */ /* 0x000fc80000010100 */
[----:B------:R-:W-:-:S07]  /*0d60*/  FFMA R22, R22, R5, R22 ;  /* 0x0000000516167223 */ /* 0x000fce0000000016 */
.L_x_69:
[----:B------:R-:W-:Y:S05]  /*0d70*/  BSYNC.RECONVERGENT B0 ;  /* 0x0000000000007941 */ /* 0x000fea0003800200 */
.L_x_67:
[----:B------:R0:W1:Y:S01]  /*0d80*/  LDS R9, [R17+0x4] ;  /* 0x0000040011097984 */ /* 0x0000620000000800 */
[----:B------:R-:W2:Y:S01]  /*0d90*/  LDC R10, c[0x0][0x3ac] ;  /* 0x0000eb00ff0a7b82 */ /* 0x000ea20000000800 */
[----:B------:R-:W3:Y:S01]  /*0da0*/  LDCU UR4, c[0x0][0x3a0] ;  /* 0x00007400ff0477ac */ /* 0x000ee20008000800 */
[----:B------:R-:W-:Y:S01]  /*0db0*/  LEA R8, R7, R2, 0x2 ;  /* 0x0000000207087211 */ /* 0x000fe200078e10ff */
[----:B------:R-:W-:Y:S02]  /*0dc0*/  HFMA2 R24, -RZ, RZ, 2.125, 0 ;  /* 0x40400000ff187431 */ /* 0x000fe400000001ff */
[----:B------:R-:W-:Y:S01]  /*0dd0*/  FMUL R13, R12, R13 ;  /* 0x0000000d0c0d7220 */ /* 0x000fe20000400000 */
[----:B------:R-:W-:Y:S01]  /*0de0*/  BSSY.RECONVERGENT B0, `(.L_x_70) ;  /* 0x000001c000007945 */ /* 0x000fe20003800200 */
[----:B------:R-:W-:Y:S01]  /*0df0*/  FADD R18, R18, R22 ;  /* 0x0000001612127221 */ /* 0x000fe20000000000 */
[----:B------:R-:W4:Y:S01]  /*0e00*/  LDS R21, [R8] ;  /* 0x0000000008157984 */ /* 0x000f220000000800 */
[----:B---3--:R-:W-:Y:S01]  /*0e10*/  FMUL R13, R13, UR4 ;  /* 0x000000040d0d7c20 */ /* 0x008fe20008400000 */
[----:B--2---:R-:W-:Y:S01]  /*0e20*/  LEA R10, R10, R17, 0x3 ;  /* 0x000000110a0a7211 */ /* 0x004fe200078e18ff */
[----:B0-----:R-:W-:-:S04]  /*0e30*/  FFMA R17, R11, R24, -1 ;  /* 0xbf8000000b117423 */ /* 0x001fc80000000018 */
[----:B------:R-:W0:Y:S01]  /*0e40*/  LDS R20, [R10] ;  /* 0x000000000a147984 */ /* 0x000e220000000800 */
[----:B-1----:R-:W-:-:S04]  /*0e50*/  FADD R9, R4, -R9 ;  /* 0x8000000904097221 */ /* 0x002fc80000000000 */
[----:B------:R-:W-:-:S04]  /*0e60*/  FMUL R5, R9, R9 ;  /* 0x0000000909057220 */ /* 0x000fc80000400000 */
[----:B------:R-:W-:Y:S01]  /*0e70*/  FMUL R5, R5, UR4 ;  /* 0x0000000405057c20 */ /* 0x000fe20008400000 */
[----:B----4-:R-:W-:-:S03]  /*0e80*/  FFMA R14, R21, R22, R14 ;  /* 0x00000016150e7223 */ /* 0x010fc6000000000e */
[----:B------:R-:W-:-:S05]  /*0e90*/  FADD R0, R5, 1 ;  /* 0x3f80000005007421 */ /* 0x000fca0000000000 */
[----:B------:R-:W-:-:S04]  /*0ea0*/  IADD3 R16, PT, PT, R0, 0x1800000, RZ ;  /* 0x0180000000107810 */ /* 0x000fc80007ffe0ff */
[----:B------:R-:W-:Y:S01]  /*0eb0*/  LOP3.LUT R23, R16, 0x7f800000, RZ, 0xc0, !PT ;  /* 0x7f80000010177812 */ /* 0x000fe200078ec0ff */
[----:B------:R-:W-:-:S03]  /*0ec0*/  FMUL R16, R22, R22 ;  /* 0x0000001616107220 */ /* 0x000fc60000400000 */
[----:B------:R-:W-:Y:S01]  /*0ed0*/  ISETP.GT.U32.AND P0, PT, R23, 0x1ffffff, PT ;  /* 0x01ffffff1700780c */ /* 0x000fe20003f04070 */
[----:B------:R-:W-:Y:S01]  /*0ee0*/  FFMA R15, R16, R13, R15 ;  /* 0x0000000d100f7223 */ /* 0x000fe2000000000f */
[----:B0-----:R-:W-:Y:S01]  /*0ef0*/  FFMA R11, R20, R22, R19 ;  /* 0x00000016140b7223 */ /* 0x001fe20000000013 */
[----:B------:R-:W-:-:S04]  /*0f00*/  FMUL R20, R6, R16 ;  /* 0x0000001006147220 */ /* 0x000fc80000400000 */
[----:B------:R-:W-:-:S06]  /*0f10*/  FFMA R11, R20, |R17|, R11 ;  /* 0x40000011140b7223 */ /* 0x000fcc000000000b */
[----:B------:R-:W-:Y:S05]  /*0f20*/  @P0 BRA `(.L_x_71) ;  /* 0x00000000000c0947 */ /* 0x000fea0003800000 */
[----:B------:R-:W-:-:S07]  /*0f30*/  MOV R16, 0xf50 ;  /* 0x00000f5000107802 */ /* 0x000fce0000000f00 */
[----:B------:R-:W-:Y:S05]  /*0f40*/  CALL.REL.NOINC `($__internal_2_$__cuda_sm20_rcp_rn_f32_slowpath) ;  /* 0x00000004009c7944 */ /* 0x000fea0003c00000 */
[----:B------:R-:W-:Y:S05]  /*0f50*/  BRA `(.L_x_72) ;  /* 0x0000000000107947 */ /* 0x000fea0003800000 */
.L_x_71:
[----:B------:R-:W0:Y:S02]  /*0f60*/  MUFU.RCP R13, R0 ;  /* 0x00000000000d7308 */ /* 0x000e240000001000 */
[----:B0-----:R-:W-:-:S04]  /*0f70*/  FFMA R16, R0, R13, -1 ;  /* 0xbf80000000107423 */ /* 0x001fc8000000000d */
[----:B------:R-:W-:-:S04]  /*0f80*/  FADD.FTZ R16, -R16, -RZ ;  /* 0x800000ff10107221 */ /* 0x000fc80000010100 */
[----:B------:R-:W-:-:S07]  /*0f90*/  FFMA R22, R13, R16, R13 ;  /* 0x000000100d167223 */ /* 0x000fce000000000d */
.L_x_72:
[----:B------:R-:W-:Y:S05]  /*0fa0*/  BSYNC.RECONVERGENT B0 ;  /* 0x0000000000007941 */ /* 0x000fea0003800200 */
.L_x_70:
[----:B------:R-:W0:Y:S01]  /*0fb0*/  LDS R10, [R10+0x4] ;  /* 0x000004000a0a7984 */ /* 0x000e220000000800 */
[----:B------:R-:W1:Y:S01]  /*0fc0*/  LDC R0, c[0x0][0x3a0] ;  /* 0x0000e800ff007b82 */ /* 0x000e620000000800 */
[----:B------:R-:W-:Y:S02]  /*0fd0*/  IMAD.MOV.U32 R20, RZ, RZ, 0x40400000 ;  /* 0x40400000ff147424 */ /* 0x000fe400078e00ff */
[----:B------:R-:W-:Y:S01]  /*0fe0*/  FMUL R16, R22, R22 ;  /* 0x0000001616107220 */ /* 0x000fe20000400000 */
[----:B------:R-:W2:Y:S01]  /*0ff0*/  LDS R13, [R8+0x4] ;  /* 0x00000400080d7984 */ /* 0x000ea20000000800 */
[----:B------:R-:W-:Y:S01]  /*1000*/  FMUL R9, R12, R9 ;  /* 0x000000090c097220 */ /* 0x000fe20000400000 */
[----:B------:R-:W-:Y:S01]  /*1010*/  FFMA R5, R5, R20, -1 ;  /* 0xbf80000005057423 */ /* 0x000fe20000000014 */
[----:B------:R-:W-:Y:S01]  /*1020*/  FMUL R20, R6, R16 ;  /* 0x0000001006147220 */ /* 0x000fe20000400000 */
[----:B------:R-:W-:Y:S01]  /*1030*/  FADD R18, R18, R22 ;  /* 0x0000001612127221 */ /* 0x000fe20000000000 */
[----:B------:R-:W-:Y:S01]  /*1040*/  IADD3 R7, PT, PT, R7, 0x2, RZ ;  /* 0x0000000207077810 */ /* 0x000fe20007ffe0ff */
[----:B-1----:R-:W-:-:S04]  /*1050*/  FMUL R9, R9, R0 ;  /* 0x0000000009097220 */ /* 0x002fc80000400000 */
[----:B------:R-:W-:Y:S01]  /*1060*/  FFMA R15, R16, R9, R15 ;  /* 0x00000009100f7223 */ /* 0x000fe2000000000f */
[----:B0-----:R-:W-:-:S04]  /*1070*/  FFMA R11, R10, R22, R11 ;  /* 0x000000160a0b7223 */ /* 0x001fc8000000000b */
[----:B------:R-:W-:Y:S01]  /*1080*/  FFMA R19, R20, |R5|, R11 ;  /* 0x4000000514137223 */ /* 0x000fe2000000000b */
[----:B--2---:R-:W-:-:S07]  /*1090*/  FFMA R14, R13, R22, R14 ;  /* 0x000000160d0e7223 */ /* 0x004fce000000000e */
.L_x_66:
[----:B------:R-:W0:Y:S02]  /*10a0*/  LDCU UR4, c[0x0][0x3ac] ;  /* 0x00007580ff0477ac */ /* 0x000e240008000800 */
[----:B0-----:R-:W-:-:S04]  /*10b0*/  ULOP3.LUT UR4, UR4, 0x1, URZ, 0xc0, !UPT ;  /* 0x0000000104047892 */ /* 0x001fc8000f8ec0ff */
[----:B------:R-:W-:-:S09]  /*10c0*/  UISETP.NE.U32.AND UP0, UPT, UR4, 0x1, UPT ;  /* 0x000000010400788c */ /* 0x000fd2000bf05070 */
[----:B------:R-:W-:Y:S05]  /*10d0*/  BRA.U UP0, `(.L_x_65) ;  /* 0x0000000100a07547 */ /* 0x000fea000b800000 */
        /* <DEDUP_REMOVED lines=14> */
[----:B------:R-:W-:Y:S02]  /*11c0*/  MOV R0, R13 ;  /* 0x0000000d00007202 */ /* 0x000fe40000000f00 */
[----:B------:R-:W-:-:S07]  /*11d0*/  MOV R16, 0x11f0 ;  /* 0x000011f000107802 */ /* 0x000fce0000000f00 */
[----:B------:R-:W-:Y:S05]  /*11e0*/  CALL.REL.NOINC `($__internal_2_$__cuda_sm20_rcp_rn_f32_slowpath) ;  /* 0x0000000000f47944 */ /* 0x000fea0003c00000 */
[----:B------:R-:W-:Y:S05]  /*11f0*/  BRA `(.L_x_75) ;  /* 0x0000000000107947 */ /* 0x000fea0003800000 */
.L_x_74:
[----:B------:R-:W0:Y:S02]  /*1200*/  MUFU.RCP R22, R13 ;  /* 0x0000000d00167308 */ /* 0x000e240000001000 */
[----:B0-----:R-:W-:-:S04]  /*1210*/  FFMA R0, R13, R22, -1 ;  /* 0xbf8000000d007423 */ /* 0x001fc80000000016 */
[----:B------:R-:W-:-:S04]  /*1220*/  FADD.FTZ R11, -R0, -RZ ;  /* 0x800000ff000b7221 */ /* 0x000fc80000010100 */
[----:B------:R-:W-:-:S07]  /*1230*/  FFMA R22, R22, R11, R22 ;  /* 0x0000000b16167223 */ /* 0x000fce0000000016 */
.L_x_75:
[----:B------:R-:W-:Y:S05]  /*1240*/  BSYNC.RECONVERGENT B0 ;  /* 0x0000000000007941 */ /* 0x000fea0003800200 */
.L_x_73:
[----:B------:R-:W0:Y:S01]  /*1250*/  LDC R0, c[0x0][0x3ac] ;  /* 0x0000eb00ff007b82 */ /* 0x000e220000000800 */
[----:B------:R-:W-:Y:S01]  /*1260*/  LEA R2, R7, R2, 0x2 ;  /* 0x0000000207027211 */ /* 0x000fe200078e10ff */
[----:B------:R-:W1:Y:S01]  /*1270*/  LDCU UR4, c[0x0][0x3a0] ;  /* 0x00007400ff0477ac */ /* 0x000e620008000800 */
[----:B------:R-:W-:Y:S02]  /*1280*/  HFMA2 R11, -RZ, RZ, 2.125, 0 ;  /* 0x40400000ff0b7431 */ /* 0x000fe400000001ff */
[----:B------:R-:W-:Y:S01]  /*1290*/  FMUL R9, R12, R9 ;  /* 0x000000090c097220 */ /* 0x000fe20000400000 */
[----:B------:R-:W-:Y:S01]  /*12a0*/  FADD R18, R18, R22 ;  /* 0x0000001612127221 */ /* 0x000fe20000000000 */
[----:B------:R-:W2:Y:S01]  /*12b0*/  LDS R7, [R2] ;  /* 0x0000000002077984 */ /* 0x000ea20000000800 */
[----:B------:R-:W-:Y:S01]  /*12c0*/  FFMA R4, R4, R11, -1 ;  /* 0xbf80000004047423 */ /* 0x000fe2000000000b */
[----:B-1----:R-:W-:Y:S01]  /*12d0*/  FMUL R9, R9, UR4 ;  /* 0x0000000409097c20 */ /* 0x002fe20008400000 */
[----:B0-----:R-:W-:-:S02]  /*12e0*/  IMAD R5, R0, 0x8, R5 ;  /* 0x0000000800057824 */ /* 0x001fc400078e0205 */
[----:B------:R-:W-:-:S03]  /*12f0*/  FMUL R0, R22, R22 ;  /* 0x0000001616007220 */ /* 0x000fc60000400000 */
[----:B------:R-:W0:Y:S01]  /*1300*/  LDS R8, [R5] ;  /* 0x0000000005087984 */ /* 0x000e220000000800 */
[----:B------:R-:W-:Y:S01]  /*1310*/  FFMA R15, R0, R9, R15 ;  /* 0x00000009000f7223 */ /* 0x000fe2000000000f */
[-C--:B--2---:R-:W-:Y:S01]  /*1320*/  FFMA R14, R7, R22.reuse, R14 ;  /* 0x00000016070e7223 */ /* 0x084fe2000000000e */
[----:B0-----:R-:W-:Y:S01]  /*1330*/  FFMA R8, R8, R22, R19 ;  /* 0x0000001608087223 */ /* 0x001fe20000000013 */
[----:B------:R-:W-:-:S04]  /*1340*/  FMUL R19, R6, R0 ;  /* 0x0000000006137220 */ /* 0x000fc80000400000 */
[----:B------:R-:W-:-:S07]  /*1350*/  FFMA R19, R19, |R4|, R8 ;  /* 0x4000000413137223 */ /* 0x000fce0000000008 */
.L_x_65:
[----:B------:R-:W-:-:S07]  /*1360*/  FADD R14, R15, R14 ;  /* 0x0000000e0f0e7221 */ /* 0x000fce0000000000 */
.L_x_50:
[----:B------:R-:W-:Y:S01]  /*1370*/  FMNMX R18, R18, 9.9999999747524270788e-07, !PT ;  /* 0x358637bd12127809 */ /* 0x000fe20007800000 */
[----:B------:R-:W-:Y:S03]  /*1380*/  BSSY.RECONVERGENT B0, `(.L_x_76) ;  /* 0x000000b000007945 */ /* 0x000fe60003800200 */
[----:B------:R-:W0:Y:S08]  /*1390*/  MUFU.RCP R0, R18 ;  /* 0x0000001200007308 */ /* 0x000e300000001000 */
[----:B------:R-:W1:Y:S01]  /*13a0*/  FCHK P0, R19, R18 ;  /* 0x0000001213007302 */ /* 0x000e620000000000 */
[----:B0-----:R-:W-:-:S04]  /*13b0*/  FFMA R5, -R18, R0, 1 ;  /* 0x3f80000012057423 */ /* 0x001fc80000000100 */
[----:B------:R-:W-:-:S04]  /*13c0*/  FFMA R0, R0, R5, R0 ;  /* 0x0000000500007223 */ /* 0x000fc80000000000 */
[----:B------:R-:W-:-:S04]  /*13d0*/  FFMA R2, R0, R19, RZ ;  /* 0x0000001300027223 */ /* 0x000fc800000000ff */
[----:B------:R-:W-:-:S04]  /*13e0*/  FFMA R5, -R18, R2, R19 ;  /* 0x0000000212057223 */ /* 0x000fc80000000113 */
[----:B------:R-:W-:Y:S01]  /*13f0*/  FFMA R0, R0, R5, R2 ;  /* 0x0000000500007223 */ /* 0x000fe20000000002 */
[----:B-1----:R-:W-:Y:S06]  /*1400*/  @!P0 BRA `(.L_x_77) ;  /* 0x0000000000088947 */ /* 0x002fec0003800000 */
[----:B------:R-:W-:-:S07]  /*1410*/  MOV R2, 0x1430 ;  /* 0x0000143000027802 */ /* 0x000fce0000000f00 */
[----:B------:R-:W-:Y:S05]  /*1420*/  CALL.REL.NOINC `($__internal_3_$__cuda_sm3x_div_rn_noftz_f32_slowpath) ;  /* 0x0000000400387944 */ /* 0x000fea0003c00000 */
.L_x_77:
[----:B------:R-:W-:Y:S05]  /*1430*/  BSYNC.RECONVERGENT B0 ;  /* 0x0000000000007941 */ /* 0x000fea0003800200 */
.L_x_76:
[----:B------:R-:W-:Y:S01]  /*1440*/  FMNMX R0, R0, 0.10000000149011611938, !PT ;  /* 0x3dcccccd00007809 */ /* 0x000fe20007800000 */
[----:B------:R-:W-:Y:S03]  /*1450*/  BSSY.RECONVERGENT B0, `(.L_x_78) ;  /* 0x000000e000007945 */ /* 0x000fe60003800200 */
[----:B------:R-:W-:-:S04]  /*1460*/  FMNMX R7, R0, 100, PT ;  /* 0x42c8000000077809 */ /* 0x000fc80003800000 */
        /* <DEDUP_REMOVED lines=8> */
.L_x_79:
[----:B------:R-:W0:Y:S02]  /*14f0*/  MUFU.RCP R22, R7 ;  /* 0x0000000700167308 */ /* 0x000e240000001000 */
[----:B0-----:R-:W-:-:S04]  /*1500*/  FFMA R0, R7, R22, -1 ;  /* 0xbf80000007007423 */ /* 0x001fc80000000016 */
[----:B------:R-:W-:-:S04]  /*1510*/  FADD.FTZ R5, -R0, -RZ ;  /* 0x800000ff00057221 */ /* 0x000fc80000010100 */
[----:B------:R-:W-:-:S07]  /*1520*/  FFMA R22, R22, R5, R22 ;  /* 0x0000000516167223 */ /* 0x000fce0000000016 */
.L_x_80:
[----:B------:R-:W-:Y:S05]  /*1530*/  BSYNC.RECONVERGENT B0 ;  /* 0x0000000000007941 */ /* 0x000fea0003800200 */
.L_x_78:
[----:B------:R-:W0:Y:S01]  /*1540*/  LDCU UR4, c[0x0][0x3a4] ;  /* 0x00007480ff0477ac */ /* 0x000e220008000800 */
[----:B------:R-:W1:Y:S01]  /*1550*/  LDC.64 R4, c[0x0][0x398] ;  /* 0x0000e600ff047b82 */ /* 0x000e620000000a00 */
[----:B0-----:R-:W-:-:S04]  /*1560*/  FMUL R7, R14, UR4 ;  /* 0x000000040e077c20 */ /* 0x001fc80008400000 */
[----:B------:R-:W-:Y:S01]  /*1570*/  FMUL R7, R7, R22 ;  /* 0x0000001607077220 */ /* 0x000fe20000400000 */
[----:B-1----:R-:W-:-:S04]  /*1580*/  IMAD.WIDE R2, R3, 0x4, R4 ;  /* 0x0000000403027825 */ /* 0x002fc800078e0204 */
[----:B------:R-:W-:-:S05]  /*1590*/  FMUL R7, R7, 0.69999998807907104492 ;  /* 0x3f33333307077820 */ /* 0x000fca0000400000 */
[----:B------:R-:W-:Y:S01]  /*15a0*/  STG.E desc[UR6][R2.64], R7 ;  /* 0x0000000702007986 */ /* 0x000fe2000c101906 */
[----:B------:R-:W-:Y:S05]  /*15b0*/  EXIT ;  /* 0x000000000000794d */ /* 0x000fea0003800000 */
        .weak           $__internal_2_$__cuda_sm20_rcp_rn_f32_slowpath
        .type           $__internal_2_$__cuda_sm20_rcp_rn_f32_slowpath,@function
        .size           $__internal_2_$__cuda_sm20_rcp_rn_f32_slowpath,($__internal_3_$__cuda_sm3x_div_rn_noftz_f32_slowpath - $__internal_2_$__cuda_sm20_rcp_rn_f32_slowpath)
$__internal_2_$__cuda_sm20_rcp_rn_f32_slowpath:
        /* <DEDUP_REMOVED lines=15> */
.L_x_82:
[----:B------:R-:W-:-:S04]  /*16b0*/  IADD3 R22, PT, PT, R20, -0xfd, RZ ;  /* 0xffffff0314167810 */ /* 0x000fc80007ffe0ff */
[----:B------:R-:W-:-:S13]  /*16c0*/  ISETP.GT.U32.AND P0, PT, R22, 0x1, PT ;  /* 0x000000011600780c */ /* 0x000fda0003f04070 */
[----:B------:R-:W-:Y:S05]  /*16d0*/  @P0 BRA `(.L_x_84) ;  /* 0x0000000000780947 */ /* 0x000fea0003800000 */
[----:B------:R-:W-:Y:S01]  /*16e0*/  LOP3.LUT R28, R0, 0x7fffff, RZ, 0xc0, !PT ;  /* 0x007fffff001c7812 */ /* 0x000fe200078ec0ff */
[----:B------:R-:W-:-:S03]  /*16f0*/  HFMA2 R25, -RZ, RZ, 0, 1.78813934326171875e-07 ;  /* 0x00000003ff197431 */ /* 0x000fc600000001ff */
        /* <DEDUP_REMOVED lines=11> */
[----:B------:R-:W-:Y:S02]  /*17b0*/  LOP3.LUT R25, R25, R24, RZ, 0xc0, !PT ;  /* 0x0000001819197212 */ /* 0x000fe400078ec0ff */
[----:B------:R-:W-:-:S02]  /*17c0*/  IADD3 R23, PT, PT, -R23, RZ, RZ ;  /* 0x000000ff17177210 */ /* 0x000fc40007ffe1ff */
[-C--:B------:R-:W-:Y:S02]  /*17d0*/  SHF.R.U32.HI R25, RZ, R22.reuse, R25 ;  /* 0x00000016ff197219 */ /* 0x080fe40000011619 */
[----:B------:R-:W-:Y:S02]  /*17e0*/  LOP3.LUT P1, RZ, R23, R22, R24, 0xf8, !PT ;  /* 0x0000001617ff7212 */ /* 0x000fe4000782f818 */
[C---:B------:R-:W-:Y:S02]  /*17f0*/  LOP3.LUT P0, RZ, R25.reuse, 0x1, RZ, 0xc0, !PT ;  /* 0x0000000119ff7812 */ /* 0x040fe4000780c0ff */
[----:B------:R-:W-:Y:S02]  /*1800*/  LOP3.LUT P2, RZ, R25, 0x2, RZ, 0xc0, !PT ;  /* 0x0000000219ff7812 */ /* 0x000fe4000784c0ff */
[----:B------:R-:W-:Y:S02]  /*1810*/  IADD3 R23, PT, PT, R20, -0xfc, RZ ;  /* 0xffffff0414177810 */ /* 0x000fe40007ffe0ff */
[----:B------:R-:W-:-:S02]  /*1820*/  PLOP3.LUT P0, PT, P0, P1, P2, 0xe0, 0x0 ;  /* 0x000000000000781c */ /* 0x000fc40000703c20 */
[----:B------:R-:W-:Y:S02]  /*1830*/  LOP3.LUT P1, RZ, R0, 0x7fffff, RZ, 0xc0, !PT ;  /* 0x007fffff00ff7812 */ /* 0x000fe4000782c0ff */
[----:B------:R-:W-:Y:S02]  /*1840*/  SEL R22, RZ, 0x1, !P0 ;  /* 0x00000001ff167807 */ /* 0x000fe40004000000 */
[----:B------:R-:W-:-:S03]  /*1850*/  SHF.R.U32.HI R23, RZ, R23, R24 ;  /* 0x00000017ff177219 */ /* 0x000fc60000011618 */
[----:B------:R-:W-:-:S05]  /*1860*/  IMAD.MOV R22, RZ, RZ, -R22 ;  /* 0x000000ffff167224 */ /* 0x000fca00078e0a16 */
[----:B------:R-:W-:-:S13]  /*1870*/  ISETP.GE.AND P0, PT, R22, RZ, PT ;  /* 0x000000ff1600720c */ /* 0x000fda0003f06270 */
[----:B------:R-:W-:-:S04]  /*1880*/  @!P0 IADD3 R23, PT, PT, R23, 0x1, RZ ;  /* 0x0000000117178810 */ /* 0x000fc80007ffe0ff */
[----:B------:R-:W-:-:S04]  /*1890*/  @!P1 SHF.L.U32 R23, R23, 0x1, RZ ;  /* 0x0000000117179819 */ /* 0x000fc800000006ff */
[----:B------:R-:W-:Y:S01]  /*18a0*/  LOP3.LUT R22, R23, 0x80000000, R0, 0xf8, !PT ;  /* 0x8000000017167812 */ /* 0x000fe200078ef800 */
[----:B------:R-:W-:Y:S06]  /*18b0*/  BRA `(.L_x_83) ;  /* 0x0000000000047947 */ /* 0x000fec0003800000 */
.L_x_84:
[----:B------:R0:W1:Y:S02]  /*18c0*/  MUFU.RCP R22, R0 ;  /* 0x0000000000167308 */ /* 0x0000640000001000 */
.L_x_83:
[----:B------:R-:W-:Y:S05]  /*18d0*/  BSYNC.RECONVERGENT B1 ;  /* 0x0000000000017941 */ /* 0x000fea0003800200 */
.L_x_81:
[----:B------:R-:W-:Y:S01]  /*18e0*/  MOV R24, R16 ;  /* 0x0000001000187202 */ /* 0x000fe20000000f00 */
[----:B------:R-:W-:-:S04]  /*18f0*/  IMAD.MOV.U32 R25, RZ, RZ, 0x0 ;  /* 0x00000000ff197424 */ /* 0x000fc800078e00ff */
[----:B01----:R-:W-:Y:S05]  /*1900*/  RET.REL.NODEC R24 `(_Z38svpf_stein_operator_full_newton_serialPKfS0_S0_Pfffii) ;  /* 0xffffffe418bc7950 */ /* 0x003fea0003c3ffff */
        .weak           $__internal_3_$__cuda_sm3x_div_rn_noftz_f32_slowpath
        .type           $__internal_3_$__cuda_sm3x_div_rn_noftz_f32_slowpath,@function
        .size           $__internal_3_$__cuda_sm3x_div_rn_noftz_f32_slowpath,(.L_x_100 - $__internal_3_$__cuda_sm3x_div_rn_noftz_f32_slowpath)
$__internal_3_$__cuda_sm3x_div_rn_noftz_f32_slowpath:
[----:B------:R-:W-:Y:S01]  /*1910*/  SHF.R.U32.HI R4, RZ, 0x17, R18 ;  /* 0x00000017ff047819 */ /* 0x000fe20000011612 */
[----:B------:R-:W-:Y:S01]  /*1920*/  BSSY.RECONVERGENT B1, `(.L_x_85) ;  /* 0x0000064000017945 */ /* 0x000fe20003800200 */
[----:B------:R-:W-:Y:S02]  /*1930*/  SHF.R.U32.HI R0, RZ, 0x17, R19 ;  /* 0x00000017ff007819 */ /* 0x000fe40000011613 */
[----:B------:R-:W-:Y:S02]  /*1940*/  LOP3.LUT R13, R4, 0xff, RZ, 0xc0, !PT ;  /* 0x000000ff040d7812 */ /* 0x000fe400078ec0ff */
[----:B------:R-:W-:Y:S02]  /*1950*/  LOP3.LUT R8, R0, 0xff, RZ, 0xc0, !PT ;  /* 0x000000ff00087812 */ /* 0x000fe400078ec0ff */
[----:B------:R-:W-:Y:S02]  /*1960*/  IADD3 R7, PT, PT, R13, -0x1, RZ ;  /* 0xffffffff0d077810 */ /* 0x000fe40007ffe0ff */
[----:B------:R-:W-:-:S02]  /*1970*/  IADD3 R6, PT, PT, R8, -0x1, RZ ;  /* 0xffffffff08067810 */ /* 0x000fc40007ffe0ff */
[----:B------:R-:W-:Y:S02]  /*1980*/  ISETP.GT.U32.AND P0, PT, R7, 0xfd, PT ;  /* 0x000000fd0700780c */ /* 0x000fe40003f04070 */
[----:B------:R-:W-:Y:S02]  /*1990*/  MOV R4, R18 ;  /* 0x0000001200047202 */ /* 0x000fe40000000f00 */
[----:B------:R-:W-:-:S13]  /*19a0*/  ISETP.GT.U32.OR P0, PT, R6, 0xfd, P0 ;  /* 0x000000fd0600780c */ /* 0x000fda0000704470 */
[----:B------:R-:W-:Y:S01]  /*19b0*/  @!P0 MOV R5, RZ ;  /* 0x000000ff00058202 */ /* 0x000fe20000000f00 */
[----:B------:R-:W-:Y:S06]  /*19c0*/  @!P0 BRA `(.L_x_86) ;  /* 0x0000000000608947 */ /* 0x000fec0003800000 */
[----:B------:R-:W-:Y:S01]  /*19d0*/  FSETP.GTU.FTZ.AND P0, PT, |R19|, +INF , PT ;  /* 0x7f8000001300780b */ /* 0x000fe20003f1c200 */
[----:B------:R-:W-:Y:S01]  /*19e0*/  IMAD.MOV.U32 R0, RZ, RZ, R18 ;  /* 0x000000ffff007224 */ /* 0x000fe200078e0012 */
        /* <DEDUP_REMOVED lines=18> */
[----:B------:R-:W-:Y:S01]  /*1b10*/  @!P0 FFMA R19, R19, 1.84467440737095516160e+19, RZ ;  /* 0x5f80000013138823 */ /* 0x000fe200000000ff */
[----:B------:R-:W-:Y:S01]  /*1b20*/  @!P0 MOV R5, 0xffffffc0 ;  /* 0xffffffc000058802 */ /* 0x000fe20000000f00 */
[----:B------:R-:W-:-:S03]  /*1b30*/  @!P1 FFMA R4, R0, 1.84467440737095516160e+19, RZ ;  /* 0x5f80000000049823 */ /* 0x000fc600000000ff */
[----:B------:R-:W-:-:S07]  /*1b40*/  @!P1 IADD3 R5, PT, PT, R5, 0x40, RZ ;  /* 0x0000004005059810 */ /* 0x000fce0007ffe0ff */
.L_x_86:
[----:B------:R-:W-:Y:S01]  /*1b50*/  LEA R7, R13, 0xc0800000, 0x17 ;  /* 0xc08000000d077811 */ /* 0x000fe200078eb8ff */
[----:B------:R-:W-:Y:S03]  /*1b60*/  BSSY.RECONVERGENT B2, `(.L_x_91) ;  /* 0x0000036000027945 */ /* 0x000fe60003800200 */
[----:B------:R-:W-:Y:S01]  /*1b70*/  IADD3 R7, PT, PT, -R7, R4, RZ ;  /* 0x0000000407077210 */ /* 0x000fe20007ffe1ff */
[----:B------:R-:W-:-:S03]  /*1b80*/  VIADD R4, R8, 0xffffff81 ;  /* 0xffffff8108047836 */ /* 0x000fc60000000000 */
[----:B------:R-:W0:Y:S01]  /*1b90*/  MUFU.RCP R6, R7 ;  /* 0x0000000700067308 */ /* 0x000e220000001000 */
[----:B------:R-:W-:Y:S01]  /*1ba0*/  FADD.FTZ R9, -R7, -RZ ;  /* 0x800000ff07097221 */ /* 0x000fe20000010100 */
[----:B------:R-:W-:-:S03]  /*1bb0*/  IMAD R0, R4, -0x800000, R19 ;  /* 0xff80000004007824 */ /* 0x000fc600078e0213 */
[----:B0-----:R-:W-:-:S04]  /*1bc0*/  FFMA R11, R6, R9, 1 ;  /* 0x3f800000060b7423 */ /* 0x001fc80000000009 */
[----:B------:R-:W-:-:S04]  /*1bd0*/  FFMA R15, R6, R11, R6 ;  /* 0x0000000b060f7223 */ /* 0x000fc80000000006 */
[----:B------:R-:W-:-:S04]  /*1be0*/  FFMA R6, R0, R15, RZ ;  /* 0x0000000f00067223 */ /* 0x000fc800000000ff */
[----:B------:R-:W-:-:S04]  /*1bf0*/  FFMA R11, R9, R6, R0 ;  /* 0x00000006090b7223 */ /* 0x000fc80000000000 */
[----:B------:R-:W-:Y:S01]  /*1c00*/  FFMA R8, R15, R11, R6 ;  /* 0x0000000b0f087223 */ /* 0x000fe20000000006 */
[----:B------:R-:W-:-:S03]  /*1c10*/  IADD3 R6, PT, PT, R4, 0x7f, -R13 ;  /* 0x0000007f04067810 */ /* 0x000fc60007ffe80d */
[----:B------:R-:W-:Y:S01]  /*1c20*/  FFMA R9, R9, R8, R0 ;  /* 0x0000000809097223 */ /* 0x000fe20000000000 */
[----:B------:R-:W-:-:S03]  /*1c30*/  IADD3 R5, PT, PT, R6, R5, RZ ;  /* 0x0000000506057210 */ /* 0x000fc60007ffe0ff */
[----:B------:R-:W-:-:S05]  /*1c40*/  FFMA R0, R15, R9, R8 ;  /* 0x000000090f007223 */ /* 0x000fca0000000008 */
[----:B------:R-:W-:-:S04]  /*1c50*/  SHF.R.U32.HI R4, RZ, 0x17, R0 ;  /* 0x00000017ff047819 */ /* 0x000fc80000011600 */
[----:B------:R-:W-:-:S04]  /*1c60*/  LOP3.LUT R4, R4, 0xff, RZ, 0xc0, !PT ;  /* 0x000000ff04047812 */ /* 0x000fc800078ec0ff */
[----:B------:R-:W-:-:S04]  /*1c70*/  IADD3 R10, PT, PT, R4, R5, RZ ;  /* 0x00000005040a7210 */ /* 0x000fc80007ffe0ff */
[----:B------:R-:W-:-:S04]  /*1c80*/  IADD3 R4, PT, PT, R10, -0x1, RZ ;  /* 0xffffffff0a047810 */ /* 0x000fc80007ffe0ff */
        /* <DEDUP_REMOVED lines=10> */
[C---:B------:R-:W-:Y:S01]  /*1d30*/  IADD3 R7, PT, PT, R10.reuse, 0x20, RZ ;  /* 0x000000200a077810 */ /* 0x040fe20007ffe0ff */
[CCC-:B------:R-:W-:Y:S01]  /*1d40*/  FFMA.RM R5, R15.reuse, R9.reuse, R8.reuse ;  /* 0x000000090f057223 */ /* 0x1c0fe20000004008 */
[----:B------:R-:W-:Y:S02]  /*1d50*/  ISETP.NE.AND P2, PT, R10, RZ, PT ;  /* 0x000000ff0a00720c */ /* 0x000fe40003f45270 */
[----:B------:R-:W-:Y:S01]  /*1d60*/  LOP3.LUT R6, R4, 0x7fffff, RZ, 0xc0, !PT ;  /* 0x007fffff04067812 */ /* 0x000fe200078ec0ff */
[----:B------:R-:W-:Y:S01]  /*1d70*/  FFMA.RP R4, R15, R9, R8 ;  /* 0x000000090f047223 */ /* 0x000fe20000008008 */
[----:B------:R-:W-:Y:S01]  /*1d80*/  IMAD.MOV R8, RZ, RZ, -R10 ;  /* 0x000000ffff087224 */ /* 0x000fe200078e0a0a */
[----:B------:R-:W-:Y:S02]  /*1d90*/  ISETP.NE.AND P1, PT, R10, RZ, PT ;  /* 0x000000ff0a00720c */ /* 0x000fe40003f25270 */
[----:B------:R-:W-:-:S02]  /*1da0*/  LOP3.LUT R6, R6, 0x800000, RZ, 0xfc, !PT ;  /* 0x0080000006067812 */ /* 0x000fc400078efcff */
[----:B------:R-:W-:Y:S02]  /*1db0*/  FSETP.NEU.FTZ.AND P0, PT, R4, R5, PT ;  /* 0x000000050400720b */ /* 0x000fe40003f1d000 */
[----:B------:R-:W-:Y:S02]  /*1dc0*/  SHF.L.U32 R7, R6, R7, RZ ;  /* 0x0000000706077219 */ /* 0x000fe400000006ff */
[----:B------:R-:W-:Y:S02]  /*1dd0*/  SEL R5, R8, RZ, P2 ;  /* 0x000000ff08057207 */ /* 0x000fe40001000000 */
[----:B------:R-:W-:Y:S02]  /*1de0*/  ISETP.NE.AND P1, PT, R7, RZ, P1 ;  /* 0x000000ff0700720c */ /* 0x000fe40000f25270 */
[----:B------:R-:W-:Y:S02]  /*1df0*/  SHF.R.U32.HI R5, RZ, R5, R6 ;  /* 0x00000005ff057219 */ /* 0x000fe40000011606 */
[----:B------:R-:W-:-:S02]  /*1e00*/  PLOP3.LUT P0, PT, P0, P1, PT, 0xf8, 0x8f ;  /* 0x00000000008f781c */ /* 0x000fc40000703f70 */
[----:B------:R-:W-:Y:S02]  /*1e10*/  SHF.R.U32.HI R7, RZ, 0x1, R5 ;  /* 0x00000001ff077819 */ /* 0x000fe40000011605 */
[----:B------:R-:W-:-:S04]  /*1e20*/  SEL R4, RZ, 0x1, !P0 ;  /* 0x00000001ff047807 */ /* 0x000fc80004000000 */
[----:B------:R-:W-:-:S04]  /*1e30*/  LOP3.LUT R4, R4, 0x1, R7, 0xf8, !PT ;  /* 0x0000000104047812 */ /* 0x000fc800078ef807 */
[----:B------:R-:W-:-:S04]  /*1e40*/  LOP3.LUT R4, R4, R5, RZ, 0xc0, !PT ;  /* 0x0000000504047212 */ /* 0x000fc800078ec0ff */
[----:B------:R-:W-:-:S04]  /*1e50*/  IADD3 R7, PT, PT, R7, R4, RZ ;  /* 0x0000000407077210 */ /* 0x000fc80007ffe0ff */
[----:B------:R-:W-:Y:S01]  /*1e60*/  LOP3.LUT R0, R7, R0, RZ, 0xfc, !PT ;  /* 0x0000000007007212 */ /* 0x000fe200078efcff */
[----:B------:R-:W-:Y:S06]  /*1e70*/  BRA `(.L_x_94) ;  /* 0x0000000000107947 */ /* 0x000fec0003800000 */
.L_x_93:
[----:B------:R-:W-:-:S04]  /*1e80*/  LOP3.LUT R0, R0, 0x80000000, RZ, 0xc0, !PT ;  /* 0x8000000000007812 */ /* 0x000fc800078ec0ff */
[----:B------:R-:W-:Y:S01]  /*1e90*/  LOP3.LUT R0, R0, 0x7f800000, RZ, 0xfc, !PT ;  /* 0x7f80000000007812 */ /* 0x000fe200078efcff */
[----:B------:R-:W-:Y:S06]  /*1ea0*/  BRA `(.L_x_94) ;  /* 0x0000000000047947 */ /* 0x000fec0003800000 */
.L_x_92:
[----:B------:R-:W-:-:S07]  /*1eb0*/  LEA R0, R5, R0, 0x17 ;  /* 0x0000000005007211 */ /* 0x000fce00078eb8ff */
.L_x_94:
[----:B------:R-:W-:Y:S05]  /*1ec0*/  BSYNC.RECONVERGENT B2 ;  /* 0x0000000000027941 */ /* 0x000fea0003800200 */
.L_x_91:
[----:B------:R-:W-:Y:S05]  /*1ed0*/  BRA `(.L_x_95) ;  /* 0x0000000000207947 */ /* 0x000fea0003800000 */
.L_x_90:
[----:B------:R-:W-:-:S04]  /*1ee0*/  LOP3.LUT R0, R4, 0x80000000, R19, 0x48, !PT ;  /* 0x8000000004007812 */ /* 0x000fc800078e4813 */
[----:B------:R-:W-:Y:S01]  /*1ef0*/  LOP3.LUT R0, R0, 0x7f800000, RZ, 0xfc, !PT ;  /* 0x7f80000000007812 */ /* 0x000fe200078efcff */
[----:B------:R-:W-:Y:S06]  /*1f00*/  BRA `(.L_x_95) ;  /* 0x0000000000147947 */ /* 0x000fec0003800000 */
.L_x_89:
[----:B------:R-:W-:Y:S01]  /*1f10*/  LOP3.LUT R0, R4, 0x80000000, R19, 0x48, !PT ;  /* 0x8000000004007812 */ /* 0x000fe200078e4813 */
[----:B------:R-:W-:Y:S06]  /*1f20*/  BRA `(.L_x_95) ;  /* 0x00000000000c7947 */ /* 0x000fec0003800000 */
.L_x_88:
[----:B------:R-:W0:Y:S01]  /*1f30*/  MUFU.RSQ R0, -QNAN ;  /* 0xffc0000000007908 */ /* 0x000e220000001400 */
[----:B------:R-:W-:Y:S05]  /*1f40*/  BRA `(.L_x_95) ;  /* 0x0000000000047947 */ /* 0x000fea0003800000 */
.L_x_87:
[----:B------:R-:W-:-:S07]  /*1f50*/  FADD.FTZ R0, R19, R0 ;  /* 0x0000000013007221 */ /* 0x000fce0000010000 */
.L_x_95:
[----:B------:R-:W-:Y:S05]  /*1f60*/  BSYNC.RECONVERGENT B1 ;  /* 0x0000000000017941 */ /* 0x000fea0003800200 */
.L_x_85:
[----:B------:R-:W-:Y:S01]  /*1f70*/  HFMA2 R5, -RZ, RZ, 0, 0 ;  /* 0x00000000ff057431 */ /* 0x000fe200000001ff */
[----:B------:R-:W-:-:S04]  /*1f80*/  MOV R4, R2 ;  /* 0x0000000200047202 */ /* 0x000fc80000000f00 */
[----:B0-----:R-:W-:Y:S05]  /*1f90*/  RET.REL.NODEC R4 `(_Z38svpf_stein_operator_full_newton_serialPKfS0_S0_Pfffii) ;  /* 0xffffffe004187950 */ /* 0x001fea0003c3ffff */
.L_x_96:
        /* <DEDUP_REMOVED lines=14> */
.L_x_100:


//--------------------- .nv.shared._Z40svpf_stein_operator_full_newton_parallelPKfS0_S0_Pfffii --------------------------
	.section	.nv.shared._Z40svpf_stein_operator_full_newton_parallelPKfS0_S0_Pfffii,"aw",@nobits
	.sectionflags	@""
	.align	16
	.zero		1024


//--------------------- .nv.shared.reserved.0     --------------------------
	.section	.nv.shared.reserved.0,"aw",@nobits
	.weak		__nv_reservedSMEM_offset_0_alias
	.size		__nv_reservedSMEM_offset_0_alias, 0, 64
	.other		__nv_reservedSMEM_offset_0_alias,@"STO_CUDA_RESERVED_SHARED STV_DEFAULT"
__nv_reservedSMEM_offset_0_alias:
	.zero		0
	.zero		64


//--------------------- .nv.shared._Z38svpf_stein_operator_full_newton_serialPKfS0_S0_Pfffii --------------------------
	.section	.nv.shared._Z38svpf_stein_operator_full_newton_serialPKfS0_S0_Pfffii,"aw",@nobits
	.sectionflags	@""
	.align	16
	.zero		1024


//--------------------- .nv.constant0._Z40svpf_stein_operator_full_newton_parallelPKfS0_S0_Pfffii --------------------------
	.section	.nv.constant0._Z40svpf_stein_operator_full_newton_parallelPKfS0_S0_Pfffii,"a",@progbits
	.sectionflags	@""
	.align	4
.nv.constant0._Z40svpf_stein_operator_full_newton_parallelPKfS0_S0_Pfffii:
	.zero		944


//--------------------- .nv.constant0._Z38svpf_stein_operator_full_newton_serialPKfS0_S0_Pfffii --------------------------
	.section	.nv.constant0._Z38svpf_stein_operator_full_newton_serialPKfS0_S0_Pfffii,"a",@progbits
	.sectionflags	@""
	.align	4
.nv.constant0._Z38svpf_stein_operator_full_newton_serialPKfS0_S0_Pfffii:
	.zero		944


//--------------------- SYMBOLS --------------------------

	.type		.nv.reservedSmem.offset0,@object
	.size		.nv.reservedSmem.offset0,0x4
	.type		.nv.reservedSmem.cap,@object
	.size		.nv.reservedSmem.cap,0x4
